//
// Generated by NVIDIA NVVM Compiler
//
// Compiler Build ID: CL-36424714
// Cuda compilation tools, release 13.0, V13.0.88
// Based on NVVM 20.0.0
//

.version 9.0
.target sm_100
.address_size 64

	// .globl	_Z9buildMaskPKfPhiii
.extern .shared .align 16 .b8 sh[];

.visible .entry _Z9buildMaskPKfPhiii(
	.param .u64 .ptr .align 1 _Z9buildMaskPKfPhiii_param_0,
	.param .u64 .ptr .align 1 _Z9buildMaskPKfPhiii_param_1,
	.param .u32 _Z9buildMaskPKfPhiii_param_2,
	.param .u32 _Z9buildMaskPKfPhiii_param_3,
	.param .u32 _Z9buildMaskPKfPhiii_param_4
)
{
	.reg .pred 	%p<14>;
	.reg .b16 	%rs<2>;
	.reg .b32 	%r<36>;
	.reg .b32 	%f<2>;
	.reg .b64 	%rd<11>;

	ld.param.u64 	%rd2, [_Z9buildMaskPKfPhiii_param_0];
	ld.param.u64 	%rd3, [_Z9buildMaskPKfPhiii_param_1];
	ld.param.u32 	%r16, [_Z9buildMaskPKfPhiii_param_2];
	ld.param.u32 	%r18, [_Z9buildMaskPKfPhiii_param_3];
	ld.param.u32 	%r19, [_Z9buildMaskPKfPhiii_param_4];
	mov.u32 	%r1, %ctaid.x;
	mov.u32 	%r2, %ctaid.y;
	mul.lo.s32 	%r20, %r19, %r2;
	mul.lo.s32 	%r3, %r19, %r1;
	add.s32 	%r21, %r20, %r19;
	min.s32 	%r4, %r21, %r16;
	add.s32 	%r22, %r3, %r19;
	min.s32 	%r5, %r22, %r18;
	mov.u32 	%r6, %tid.x;
	add.s32 	%r32, %r20, %r6;
	setp.ge.s32 	%p2, %r32, %r4;
	mov.b32 	%r34, 0;
	@%p2 bra 	$L__BB0_6;
	mov.u32 	%r23, %tid.y;
	add.s32 	%r8, %r3, %r23;
$L__BB0_2:
	setp.ge.s32 	%p4, %r8, %r5;
	cvt.s64.s32 	%rd1, %r32;
	mov.b32 	%r24, 0;
	mov.pred 	%p3, -1;
	mov.u32 	%r33, %r8;
	mov.pred 	%p13, %p3;
	mov.u32 	%r34, %r24;
	@%p4 bra 	$L__BB0_5;
	bra.uni 	$L__BB0_4;
$L__BB0_3:
	add.s32 	%r33, %r33, 16;
	setp.ge.s32 	%p8, %r33, %r5;
	mov.pred 	%p13, %p3;
	mov.u32 	%r34, %r24;
	@%p8 bra 	$L__BB0_5;
$L__BB0_4:
	mul.wide.s32 	%rd5, %r33, %r16;
	add.s64 	%rd6, %rd5, %rd1;
	shl.b64 	%rd7, %rd6, 2;
	add.s64 	%rd4, %rd2, %rd7;
	// begin inline asm
	ld.global.nc.f32 %f1, [%rd4];
	// end inline asm
	setp.eq.f32 	%p6, %f1, 0f00000000;
	mov.b32 	%r34, 1;
	mov.pred 	%p13, 0;
	@%p6 bra 	$L__BB0_3;
$L__BB0_5:
	cvt.u32.u64 	%r27, %rd1;
	add.s32 	%r32, %r27, 16;
	setp.lt.s32 	%p9, %r32, %r4;
	and.pred  	%p10, %p13, %p9;
	@%p10 bra 	$L__BB0_2;
$L__BB0_6:
	bar.sync 	0;
	{ 
	.reg .pred 	%p1; 
	.reg .pred 	%p2; 
	setp.ne.u32 	%p1, %r34, 0; 
	bar.red.or.pred 	%p2, 0, %p1; 
	selp.u32 	%r15, 1, 0, %p2; 
	}
	mov.u32 	%r28, %tid.y;
	or.b32  	%r29, %r6, %r28;
	setp.ne.s32 	%p11, %r29, 0;
	@%p11 bra 	$L__BB0_8;
	setp.ne.s32 	%p12, %r15, 0;
	selp.u16 	%rs1, 1, 0, %p12;
	mov.u32 	%r30, %nctaid.x;
	mad.lo.s32 	%r31, %r2, %r30, %r1;
	cvt.u64.u32 	%rd8, %r31;
	cvta.to.global.u64 	%rd9, %rd3;
	add.s64 	%rd10, %rd9, %rd8;
	st.global.u8 	[%rd10], %rs1;
$L__BB0_8:
	ret;

}
	// .globl	_Z11spmmTile_swPKfS0_S0_PfPKhiiii
.visible .entry _Z11spmmTile_swPKfS0_S0_PfPKhiiii(
	.param .u64 .ptr .align 1 _Z11spmmTile_swPKfS0_S0_PfPKhiiii_param_0,
	.param .u64 .ptr .align 1 _Z11spmmTile_swPKfS0_S0_PfPKhiiii_param_1,
	.param .u64 .ptr .align 1 _Z11spmmTile_swPKfS0_S0_PfPKhiiii_param_2,
	.param .u64 .ptr .align 1 _Z11spmmTile_swPKfS0_S0_PfPKhiiii_param_3,
	.param .u64 .ptr .align 1 _Z11spmmTile_swPKfS0_S0_PfPKhiiii_param_4,
	.param .u32 _Z11spmmTile_swPKfS0_S0_PfPKhiiii_param_5,
	.param .u32 _Z11spmmTile_swPKfS0_S0_PfPKhiiii_param_6,
	.param .u32 _Z11spmmTile_swPKfS0_S0_PfPKhiiii_param_7,
	.param .u32 _Z11spmmTile_swPKfS0_S0_PfPKhiiii_param_8
)
.maxntid 256
.minnctapersm 2
{
	.reg .pred 	%p<45>;
	.reg .b16 	%rs<3>;
	.reg .b32 	%r<179>;
	.reg .b32 	%f<74>;
	.reg .b64 	%rd<53>;

	ld.param.u64 	%rd6, [_Z11spmmTile_swPKfS0_S0_PfPKhiiii_param_0];
	ld.param.u64 	%rd7, [_Z11spmmTile_swPKfS0_S0_PfPKhiiii_param_1];
	ld.param.u64 	%rd8, [_Z11spmmTile_swPKfS0_S0_PfPKhiiii_param_2];
	ld.param.u64 	%rd9, [_Z11spmmTile_swPKfS0_S0_PfPKhiiii_param_3];
	ld.param.u64 	%rd10, [_Z11spmmTile_swPKfS0_S0_PfPKhiiii_param_4];
	ld.param.u32 	%r70, [_Z11spmmTile_swPKfS0_S0_PfPKhiiii_param_5];
	ld.param.u32 	%r71, [_Z11spmmTile_swPKfS0_S0_PfPKhiiii_param_6];
	ld.param.u32 	%r72, [_Z11spmmTile_swPKfS0_S0_PfPKhiiii_param_7];
	ld.param.u32 	%r73, [_Z11spmmTile_swPKfS0_S0_PfPKhiiii_param_8];
	mov.u32 	%r74, %ctaid.y;
	shl.b32 	%r75, %r74, 4;
	mov.u32 	%r1, %tid.y;
	add.s32 	%r2, %r75, %r1;
	mov.u32 	%r76, %ctaid.x;
	shl.b32 	%r77, %r76, 4;
	mov.u32 	%r3, %tid.x;
	add.s32 	%r4, %r77, %r3;
	add.s32 	%r78, %r71, %r73;
	add.s32 	%r79, %r78, -1;
	div.s32 	%r5, %r79, %r73;
	div.s32 	%r6, %r4, %r73;
	add.s32 	%r7, %r73, 1;
	setp.lt.s32 	%p1, %r5, 1;
	mov.f32 	%f71, 0f00000000;
	@%p1 bra 	$L__BB1_58;
	mov.u32 	%r81, sh;
	mad.lo.s32 	%r8, %r73, 68, %r81;
	cvt.u64.u32 	%rd1, %r2;
	cvt.u64.u32 	%rd2, %r70;
	shl.b32 	%r82, %r1, 4;
	add.s32 	%r9, %r82, %r3;
	mul.lo.s32 	%r10, %r6, %r73;
	sub.s32 	%r83, %r72, %r10;
	min.s32 	%r11, %r73, %r83;
	sub.s32 	%r12, %r4, %r10;
	not.b32 	%r84, %r3;
	sub.s32 	%r13, %r84, %r82;
	add.s32 	%r14, %r9, 256;
	add.s32 	%r15, %r11, %r84;
	shr.u32 	%r85, %r15, 4;
	add.s32 	%r86, %r85, 1;
	and.b32  	%r16, %r86, 3;
	and.b32  	%r17, %r86, 536870908;
	and.b32  	%r18, %r15, 48;
	and.b32  	%r19, %r15, 16;
	shl.b32 	%r87, %r1, 2;
	mad.lo.s32 	%r88, %r3, 68, %r87;
	add.s32 	%r20, %r81, %r88;
	add.s32 	%r89, %r72, %r73;
	add.s32 	%r90, %r89, -1;
	div.s32 	%r21, %r90, %r73;
	cvta.to.global.u64 	%rd3, %rd10;
	mov.f32 	%f71, 0f00000000;
	mov.b32 	%r163, 0;
	mov.u32 	%r162, %r71;
$L__BB1_2:
	min.s32 	%r24, %r73, %r162;
	mul.lo.s32 	%r25, %r7, %r24;
	max.s32 	%r91, %r25, %r14;
	add.s32 	%r26, %r13, %r91;
	shr.u32 	%r92, %r26, 8;
	add.s32 	%r27, %r92, 1;
	and.b32  	%r28, %r27, 7;
	and.b32  	%r29, %r27, 15;
	mad.lo.s32 	%r93, %r163, %r21, %r6;
	cvt.s64.s32 	%rd11, %r93;
	add.s64 	%rd12, %rd3, %rd11;
	ld.global.nc.u8 	%rs1, [%rd12];
	cvt.u16.u8 	%rs2, %rs1;
	setp.eq.s16 	%p2, %rs2, 0;
	@%p2 bra 	$L__BB1_57;
	mul.lo.s32 	%r30, %r163, %r73;
	sub.s32 	%r94, %r71, %r30;
	min.s32 	%r31, %r73, %r94;
	setp.ge.s32 	%p3, %r3, %r31;
	@%p3 bra 	$L__BB1_8;
	add.s32 	%r164, %r3, %r30;
	mov.u32 	%r165, %r20;
	mov.u32 	%r166, %r3;
$L__BB1_5:
	setp.ge.s32 	%p4, %r2, %r70;
	cvt.s64.s32 	%rd13, %r164;
	mad.lo.s64 	%rd14, %rd2, %rd13, %rd1;
	shl.b64 	%rd15, %rd14, 2;
	add.s64 	%rd4, %rd6, %rd15;
	mov.f32 	%f60, 0f00000000;
	@%p4 bra 	$L__BB1_7;
	// begin inline asm
	ld.global.nc.f32 %f60, [%rd4];
	// end inline asm
$L__BB1_7:
	st.shared.f32 	[%r165], %f60;
	add.s32 	%r166, %r166, 16;
	add.s32 	%r165, %r165, 1088;
	add.s32 	%r164, %r164, 16;
	setp.lt.s32 	%p5, %r166, %r31;
	@%p5 bra 	$L__BB1_5;
$L__BB1_8:
	setp.ge.s32 	%p6, %r9, %r25;
	@%p6 bra 	$L__BB1_22;
	setp.lt.u32 	%p7, %r26, 3840;
	mov.u32 	%r169, %r9;
	@%p7 bra 	$L__BB1_12;
	and.b32  	%r39, %r27, 33554416;
	mov.b32 	%r168, 0;
	mov.u32 	%r169, %r9;
$L__BB1_11:
	.pragma "nounroll";
	shl.b32 	%r96, %r169, 2;
	add.s32 	%r97, %r8, %r96;
	mov.b32 	%r98, 0;
	st.shared.u32 	[%r97], %r98;
	st.shared.u32 	[%r97+1024], %r98;
	st.shared.u32 	[%r97+2048], %r98;
	st.shared.u32 	[%r97+3072], %r98;
	st.shared.u32 	[%r97+4096], %r98;
	st.shared.u32 	[%r97+5120], %r98;
	st.shared.u32 	[%r97+6144], %r98;
	st.shared.u32 	[%r97+7168], %r98;
	st.shared.u32 	[%r97+8192], %r98;
	st.shared.u32 	[%r97+9216], %r98;
	st.shared.u32 	[%r97+10240], %r98;
	st.shared.u32 	[%r97+11264], %r98;
	st.shared.u32 	[%r97+12288], %r98;
	st.shared.u32 	[%r97+13312], %r98;
	st.shared.u32 	[%r97+14336], %r98;
	st.shared.u32 	[%r97+15360], %r98;
	add.s32 	%r169, %r169, 4096;
	add.s32 	%r168, %r168, 16;
	setp.ne.s32 	%p8, %r168, %r39;
	@%p8 bra 	$L__BB1_11;
$L__BB1_12:
	setp.eq.s32 	%p9, %r29, 0;
	@%p9 bra 	$L__BB1_22;
	setp.lt.u32 	%p10, %r29, 8;
	@%p10 bra 	$L__BB1_15;
	shl.b32 	%r99, %r169, 2;
	add.s32 	%r100, %r8, %r99;
	mov.b32 	%r101, 0;
	st.shared.u32 	[%r100], %r101;
	st.shared.u32 	[%r100+1024], %r101;
	st.shared.u32 	[%r100+2048], %r101;
	st.shared.u32 	[%r100+3072], %r101;
	st.shared.u32 	[%r100+4096], %r101;
	st.shared.u32 	[%r100+5120], %r101;
	st.shared.u32 	[%r100+6144], %r101;
	st.shared.u32 	[%r100+7168], %r101;
	add.s32 	%r169, %r169, 2048;
$L__BB1_15:
	setp.eq.s32 	%p11, %r28, 0;
	@%p11 bra 	$L__BB1_22;
	and.b32  	%r47, %r27, 3;
	setp.lt.u32 	%p12, %r28, 4;
	@%p12 bra 	$L__BB1_18;
	shl.b32 	%r102, %r169, 2;
	add.s32 	%r103, %r8, %r102;
	mov.b32 	%r104, 0;
	st.shared.u32 	[%r103], %r104;
	st.shared.u32 	[%r103+1024], %r104;
	st.shared.u32 	[%r103+2048], %r104;
	st.shared.u32 	[%r103+3072], %r104;
	add.s32 	%r169, %r169, 1024;
$L__BB1_18:
	setp.eq.s32 	%p13, %r47, 0;
	@%p13 bra 	$L__BB1_22;
	shl.b32 	%r105, %r169, 2;
	add.s32 	%r50, %r8, %r105;
	mov.b32 	%r106, 0;
	st.shared.u32 	[%r50], %r106;
	setp.eq.s32 	%p14, %r47, 1;
	@%p14 bra 	$L__BB1_22;
	mov.b32 	%r107, 0;
	st.shared.u32 	[%r50+1024], %r107;
	setp.eq.s32 	%p15, %r47, 2;
	@%p15 bra 	$L__BB1_22;
	mov.b32 	%r108, 0;
	st.shared.u32 	[%r50+2048], %r108;
$L__BB1_22:
	bar.sync 	0;
	setp.ge.s32 	%p16, %r1, %r31;
	@%p16 bra 	$L__BB1_34;
	mov.u32 	%r172, %r1;
$L__BB1_24:
	setp.ge.s32 	%p17, %r3, %r11;
	@%p17 bra 	$L__BB1_33;
	setp.lt.u32 	%p18, %r15, 48;
	add.s32 	%r109, %r172, %r30;
	cvt.s64.s32 	%rd5, %r109;
	mul.lo.s32 	%r52, %r172, %r7;
	mov.u32 	%r175, %r3;
	@%p18 bra 	$L__BB1_28;
	mov.b32 	%r174, 0;
	mov.u32 	%r175, %r3;
$L__BB1_27:
	.pragma "nounroll";
	add.s32 	%r111, %r175, %r10;
	mul.wide.s32 	%rd21, %r111, %r71;
	add.s64 	%rd22, %rd21, %rd5;
	shl.b64 	%rd23, %rd22, 2;
	add.s64 	%rd17, %rd7, %rd23;
	// begin inline asm
	ld.global.nc.f32 %f35, [%rd17];
	// end inline asm
	add.s32 	%r112, %r175, %r52;
	shl.b32 	%r113, %r112, 2;
	add.s32 	%r114, %r8, %r113;
	st.shared.f32 	[%r114], %f35;
	add.s32 	%r115, %r111, 16;
	mul.wide.s32 	%rd24, %r115, %r71;
	add.s64 	%rd25, %rd24, %rd5;
	shl.b64 	%rd26, %rd25, 2;
	add.s64 	%rd18, %rd7, %rd26;
	// begin inline asm
	ld.global.nc.f32 %f36, [%rd18];
	// end inline asm
	st.shared.f32 	[%r114+64], %f36;
	add.s32 	%r116, %r111, 32;
	mul.wide.s32 	%rd27, %r116, %r71;
	add.s64 	%rd28, %rd27, %rd5;
	shl.b64 	%rd29, %rd28, 2;
	add.s64 	%rd19, %rd7, %rd29;
	// begin inline asm
	ld.global.nc.f32 %f37, [%rd19];
	// end inline asm
	st.shared.f32 	[%r114+128], %f37;
	add.s32 	%r117, %r111, 48;
	mul.wide.s32 	%rd30, %r117, %r71;
	add.s64 	%rd31, %rd30, %rd5;
	shl.b64 	%rd32, %rd31, 2;
	add.s64 	%rd20, %rd7, %rd32;
	// begin inline asm
	ld.global.nc.f32 %f38, [%rd20];
	// end inline asm
	st.shared.f32 	[%r114+192], %f38;
	add.s32 	%r175, %r175, 64;
	add.s32 	%r174, %r174, 4;
	setp.ne.s32 	%p19, %r174, %r17;
	@%p19 bra 	$L__BB1_27;
$L__BB1_28:
	setp.eq.s32 	%p20, %r16, 0;
	@%p20 bra 	$L__BB1_33;
	setp.eq.s32 	%p21, %r18, 0;
	@%p21 bra 	$L__BB1_31;
	add.s32 	%r118, %r175, %r10;
	mul.wide.s32 	%rd35, %r118, %r71;
	add.s64 	%rd36, %rd35, %rd5;
	shl.b64 	%rd37, %rd36, 2;
	add.s64 	%rd33, %rd7, %rd37;
	// begin inline asm
	ld.global.nc.f32 %f39, [%rd33];
	// end inline asm
	add.s32 	%r119, %r175, %r52;
	shl.b32 	%r120, %r119, 2;
	add.s32 	%r121, %r8, %r120;
	st.shared.f32 	[%r121], %f39;
	add.s32 	%r122, %r118, 16;
	mul.wide.s32 	%rd38, %r122, %r71;
	add.s64 	%rd39, %rd38, %rd5;
	shl.b64 	%rd40, %rd39, 2;
	add.s64 	%rd34, %rd7, %rd40;
	// begin inline asm
	ld.global.nc.f32 %f40, [%rd34];
	// end inline asm
	st.shared.f32 	[%r121+64], %f40;
	add.s32 	%r175, %r175, 32;
$L__BB1_31:
	setp.ne.s32 	%p22, %r19, 0;
	@%p22 bra 	$L__BB1_33;
	add.s32 	%r123, %r175, %r10;
	mul.wide.s32 	%rd42, %r123, %r71;
	add.s64 	%rd43, %rd42, %rd5;
	shl.b64 	%rd44, %rd43, 2;
	add.s64 	%rd41, %rd7, %rd44;
	// begin inline asm
	ld.global.nc.f32 %f41, [%rd41];
	// end inline asm
	add.s32 	%r124, %r175, %r52;
	shl.b32 	%r125, %r124, 2;
	add.s32 	%r126, %r8, %r125;
	st.shared.f32 	[%r126], %f41;
$L__BB1_33:
	add.s32 	%r172, %r172, 16;
	setp.lt.s32 	%p23, %r172, %r31;
	@%p23 bra 	$L__BB1_24;
$L__BB1_34:
	setp.ge.s32 	%p24, %r4, %r72;
	setp.ge.s32 	%p25, %r2, %r70;
	bar.sync 	0;
	setp.lt.s32 	%p26, %r31, 1;
	or.pred  	%p27, %p25, %p24;
	or.pred  	%p28, %p27, %p26;
	@%p28 bra 	$L__BB1_56;
	and.b32  	%r61, %r24, 3;
	add.s32 	%r128, %r24, -1;
	setp.lt.u32 	%p29, %r128, 3;
	mov.b32 	%r178, 0;
	@%p29 bra 	$L__BB1_46;
	and.b32  	%r178, %r24, -4;
	mov.b32 	%r177, 0;
$L__BB1_37:
	.pragma "nounroll";
	setp.ge.s32 	%p30, %r12, %r11;
	mov.f32 	%f62, 0f00000000;
	@%p30 bra 	$L__BB1_39;
	mad.lo.s32 	%r130, %r177, %r7, %r12;
	shl.b32 	%r131, %r130, 2;
	add.s32 	%r132, %r8, %r131;
	ld.shared.f32 	%f62, [%r132];
$L__BB1_39:
	setp.ge.s32 	%p31, %r12, %r11;
	mad.lo.s32 	%r133, %r177, 17, %r1;
	shl.b32 	%r134, %r133, 2;
	add.s32 	%r64, %r81, %r134;
	ld.shared.f32 	%f45, [%r64];
	fma.rn.f32 	%f7, %f62, %f45, %f71;
	mov.f32 	%f63, 0f00000000;
	@%p31 bra 	$L__BB1_41;
	mad.lo.s32 	%r136, %r7, %r177, %r7;
	add.s32 	%r137, %r136, %r12;
	shl.b32 	%r138, %r137, 2;
	add.s32 	%r139, %r8, %r138;
	ld.shared.f32 	%f63, [%r139];
$L__BB1_41:
	setp.ge.s32 	%p32, %r12, %r11;
	ld.shared.f32 	%f47, [%r64+68];
	fma.rn.f32 	%f10, %f63, %f47, %f7;
	mov.f32 	%f64, 0f00000000;
	@%p32 bra 	$L__BB1_43;
	add.s32 	%r140, %r177, 2;
	mad.lo.s32 	%r141, %r140, %r7, %r12;
	shl.b32 	%r142, %r141, 2;
	add.s32 	%r143, %r8, %r142;
	ld.shared.f32 	%f64, [%r143];
$L__BB1_43:
	setp.ge.s32 	%p33, %r12, %r11;
	ld.shared.f32 	%f49, [%r64+136];
	fma.rn.f32 	%f13, %f64, %f49, %f10;
	mov.f32 	%f65, 0f00000000;
	@%p33 bra 	$L__BB1_45;
	add.s32 	%r144, %r177, 3;
	mad.lo.s32 	%r145, %r144, %r7, %r12;
	shl.b32 	%r146, %r145, 2;
	add.s32 	%r147, %r8, %r146;
	ld.shared.f32 	%f65, [%r147];
$L__BB1_45:
	ld.shared.f32 	%f50, [%r64+204];
	fma.rn.f32 	%f71, %f65, %f50, %f13;
	add.s32 	%r177, %r177, 4;
	setp.ne.s32 	%p34, %r177, %r178;
	@%p34 bra 	$L__BB1_37;
$L__BB1_46:
	setp.eq.s32 	%p35, %r61, 0;
	@%p35 bra 	$L__BB1_56;
	setp.ge.s32 	%p36, %r12, %r11;
	mov.f32 	%f68, 0f00000000;
	@%p36 bra 	$L__BB1_49;
	mad.lo.s32 	%r148, %r178, %r7, %r12;
	shl.b32 	%r149, %r148, 2;
	add.s32 	%r150, %r8, %r149;
	ld.shared.f32 	%f68, [%r150];
$L__BB1_49:
	mad.lo.s32 	%r151, %r178, 17, %r1;
	shl.b32 	%r152, %r151, 2;
	add.s32 	%r67, %r81, %r152;
	ld.shared.f32 	%f52, [%r67];
	fma.rn.f32 	%f71, %f68, %f52, %f71;
	setp.eq.s32 	%p37, %r61, 1;
	@%p37 bra 	$L__BB1_56;
	setp.ge.s32 	%p38, %r12, %r11;
	mov.f32 	%f69, 0f00000000;
	@%p38 bra 	$L__BB1_52;
	mad.lo.s32 	%r154, %r7, %r178, %r7;
	add.s32 	%r155, %r154, %r12;
	shl.b32 	%r156, %r155, 2;
	add.s32 	%r157, %r8, %r156;
	ld.shared.f32 	%f69, [%r157];
$L__BB1_52:
	ld.shared.f32 	%f54, [%r67+68];
	fma.rn.f32 	%f71, %f69, %f54, %f71;
	setp.eq.s32 	%p39, %r61, 2;
	@%p39 bra 	$L__BB1_56;
	setp.ge.s32 	%p40, %r12, %r11;
	mov.f32 	%f70, 0f00000000;
	@%p40 bra 	$L__BB1_55;
	add.s32 	%r158, %r178, 2;
	mad.lo.s32 	%r159, %r158, %r7, %r12;
	shl.b32 	%r160, %r159, 2;
	add.s32 	%r161, %r8, %r160;
	ld.shared.f32 	%f70, [%r161];
$L__BB1_55:
	ld.shared.f32 	%f56, [%r67+136];
	fma.rn.f32 	%f71, %f70, %f56, %f71;
$L__BB1_56:
	bar.sync 	0;
$L__BB1_57:
	add.s32 	%r163, %r163, 1;
	sub.s32 	%r162, %r162, %r73;
	setp.ne.s32 	%p41, %r163, %r5;
	@%p41 bra 	$L__BB1_2;
$L__BB1_58:
	setp.ge.s32 	%p42, %r4, %r72;
	setp.ge.s32 	%p43, %r2, %r70;
	or.pred  	%p44, %p43, %p42;
	@%p44 bra 	$L__BB1_60;
	cvt.u64.u32 	%rd46, %r2;
	cvt.s64.s32 	%rd47, %r4;
	cvt.u64.u32 	%rd48, %r70;
	mad.lo.s64 	%rd49, %rd48, %rd47, %rd46;
	shl.b64 	%rd50, %rd49, 2;
	add.s64 	%rd45, %rd8, %rd50;
	// begin inline asm
	ld.global.nc.f32 %f57, [%rd45];
	// end inline asm
	add.f32 	%f58, %f71, %f57;
	cvta.to.global.u64 	%rd51, %rd9;
	add.s64 	%rd52, %rd51, %rd50;
	st.global.f32 	[%rd52], %f58;
$L__BB1_60:
	ret;

}


// ===== COMPILED SASS (sm_100) =====

	.target	sm_100

	.elftype	@"ET_EXEC"


//--------------------- .note.nv.tkinfo           --------------------------
	.section	.note.nv.tkinfo,"",@"SHT_NOTE"
	.sectionflags	@"SHF_NOTE_NV_TKINFO"
	.tkinfo
        /*0018*/ 	.word	0x00000002
        /*0030*/ 	.string	""
        /*0030*/ 	.string	"ptxas"
        /*0030*/ 	.string	"Cuda compilation tools, release 13.0, V13.0.88"
        /*0030*/ 	.string	"Build cuda_13.0.r13.0/compiler.36424714_0"
        /*0030*/ 	.string	"-arch sm_100 -m 64 "



//--------------------- .note.nv.cuinfo           --------------------------
	.section	.note.nv.cuinfo,"",@"SHT_NOTE"
	.sectionflags	@"SHF_NOTE_NV_CUINFO"
        /*0018*/ 	.short	0x0002
        /*001a*/ 	.short	0x0064
        /*001c*/ 	.short	0x0082
	.zero		2


//--------------------- .nv.info                  --------------------------
	.section	.nv.info,"",@"SHT_CUDA_INFO"
	.align	4


	//----- nvinfo : EIATTR_REGCOUNT
	.align		4
        /*0000*/ 	.byte	0x04, 0x2f
        /*0002*/ 	.short	(.L_1 - .L_0)
	.align		4
.L_0:
        /*0004*/ 	.word	index@(_Z9buildMaskPKfPhiii)
        /*0008*/ 	.word	0x0000000e


	//----- nvinfo : EIATTR_FRAME_SIZE
	.align		4
.L_1:
        /*000c*/ 	.byte	0x04, 0x11
        /*000e*/ 	.short	(.L_3 - .L_2)
	.align		4
.L_2:
        /*0010*/ 	.word	index@(_Z9buildMaskPKfPhiii)
        /*0014*/ 	.word	0x00000000


	//----- nvinfo : EIATTR_REGCOUNT
	.align		4
.L_3:
        /*0018*/ 	.byte	0x04, 0x2f
        /*001a*/ 	.short	(.L_5 - .L_4)
	.align		4
.L_4:
        /*001c*/ 	.word	index@(_Z11spmmTile_swPKfS0_S0_PfPKhiiii)
        /*0020*/ 	.word	0x00000032


	//----- nvinfo : EIATTR_FRAME_SIZE
	.align		4
.L_5:
        /*0024*/ 	.byte	0x04, 0x11
        /*0026*/ 	.short	(.L_7 - .L_6)
	.align		4
.L_6:
        /*0028*/ 	.word	index@(_Z11spmmTile_swPKfS0_S0_PfPKhiiii)
        /*002c*/ 	.word	0x00000000


	//----- nvinfo : EIATTR_MIN_STACK_SIZE
	.align		4
.L_7:
        /*0030*/ 	.byte	0x04, 0x12
        /*0032*/ 	.short	(.L_9 - .L_8)
	.align		4
.L_8:
        /*0034*/ 	.word	index@(_Z11spmmTile_swPKfS0_S0_PfPKhiiii)
        /*0038*/ 	.word	0x00000000


	//----- nvinfo : EIATTR_MIN_STACK_SIZE
	.align		4
.L_9:
        /*003c*/ 	.byte	0x04, 0x12
        /*003e*/ 	.short	(.L_11 - .L_10)
	.align		4
.L_10:
        /*0040*/ 	.word	index@(_Z9buildMaskPKfPhiii)
        /*0044*/ 	.word	0x00000000
.L_11:


//--------------------- .nv.compat                --------------------------
	.section	.nv.compat,"",@"SHT_CUDA_COMPAT_INFO"
	.align	4
        /*0000*/ 	.byte	0x02, 0x09, 0x00, 0x00, 0x02, 0x02, 0x01, 0x00, 0x02, 0x05, 0x05, 0x00, 0x03, 0x07, 0x01, 0x01
        /*0010*/ 	.byte	0x02, 0x03, 0x00, 0x00, 0x02, 0x06, 0x01, 0x00, 0x04, 0x0b, 0x08, 0x00, 0x09, 0x00, 0x00, 0x00
        /*0020*/ 	.byte	0x00, 0x00, 0x00, 0x00


//--------------------- .nv.info._Z11spmmTile_swPKfS0_S0_PfPKhiiii --------------------------
	.section	.nv.info._Z11spmmTile_swPKfS0_S0_PfPKhiiii,"",@"SHT_CUDA_INFO"
	.sectionflags	@""
	.align	4


	//----- nvinfo : EIATTR_CUDA_API_VERSION
	.align		4
        /*0000*/ 	.byte	0x04, 0x37
        /*0002*/ 	.short	(.L_13 - .L_12)
.L_12:
        /*0004*/ 	.word	0x00000082


	//----- nvinfo : EIATTR_KPARAM_INFO
	.align		4
.L_13:
        /*0008*/ 	.byte	0x04, 0x17
        /*000a*/ 	.short	(.L_15 - .L_14)
.L_14:
        /*000c*/ 	.word	0x00000000
        /*0010*/ 	.short	0x0008
        /*0012*/ 	.short	0x0034
        /*0014*/ 	.byte	0x00, 0xf0, 0x11, 0x00


	//----- nvinfo : EIATTR_KPARAM_INFO
	.align		4
.L_15:
        /*0018*/ 	.byte	0x04, 0x17
        /*001a*/ 	.short	(.L_17 - .L_16)
.L_16:
        /*001c*/ 	.word	0x00000000
        /*0020*/ 	.short	0x0007
        /*0022*/ 	.short	0x0030
        /*0024*/ 	.byte	0x00, 0xf0, 0x11, 0x00


	//----- nvinfo : EIATTR_KPARAM_INFO
	.align		4
.L_17:
        /*0028*/ 	.byte	0x04, 0x17
        /*002a*/ 	.short	(.L_19 - .L_18)
.L_18:
        /*002c*/ 	.word	0x00000000
        /*0030*/ 	.short	0x0006
        /*0032*/ 	.short	0x002c
        /*0034*/ 	.byte	0x00, 0xf0, 0x11, 0x00


	//----- nvinfo : EIATTR_KPARAM_INFO
	.align		4
.L_19:
        /*0038*/ 	.byte	0x04, 0x17
        /*003a*/ 	.short	(.L_21 - .L_20)
.L_20:
        /*003c*/ 	.word	0x00000000
        /*0040*/ 	.short	0x0005
        /*0042*/ 	.short	0x0028
        /*0044*/ 	.byte	0x00, 0xf0, 0x11, 0x00


	//----- nvinfo : EIATTR_KPARAM_INFO
	.align		4
.L_21:
        /*0048*/ 	.byte	0x04, 0x17
        /*004a*/ 	.short	(.L_23 - .L_22)
.L_22:
        /*004c*/ 	.word	0x00000000
        /*0050*/ 	.short	0x0004
        /*0052*/ 	.short	0x0020
        /*0054*/ 	.byte	0x00, 0xf5, 0x21, 0x00


	//----- nvinfo : EIATTR_KPARAM_INFO
	.align		4
.L_23:
        /*0058*/ 	.byte	0x04, 0x17
        /*005a*/ 	.short	(.L_25 - .L_24)
.L_24:
        /*005c*/ 	.word	0x00000000
        /*0060*/ 	.short	0x0003
        /*0062*/ 	.short	0x0018
        /*0064*/ 	.byte	0x00, 0xf5, 0x21, 0x00


	//----- nvinfo : EIATTR_KPARAM_INFO
	.align		4
.L_25:
        /*0068*/ 	.byte	0x04, 0x17
        /*006a*/ 	.short	(.L_27 - .L_26)
.L_26:
        /*006c*/ 	.word	0x00000000
        /*0070*/ 	.short	0x0002
        /*0072*/ 	.short	0x0010
        /*0074*/ 	.byte	0x00, 0xf5, 0x21, 0x00


	//----- nvinfo : EIATTR_KPARAM_INFO
	.align		4
.L_27:
        /*0078*/ 	.byte	0x04, 0x17
        /*007a*/ 	.short	(.L_29 - .L_28)
.L_28:
        /*007c*/ 	.word	0x00000000
        /*0080*/ 	.short	0x0001
        /*0082*/ 	.short	0x0008
        /*0084*/ 	.byte	0x00, 0xf5, 0x21, 0x00


	//----- nvinfo : EIATTR_KPARAM_INFO
	.align		4
.L_29:
        /*0088*/ 	.byte	0x04, 0x17
        /*008a*/ 	.short	(.L_31 - .L_30)
.L_30:
        /*008c*/ 	.word	0x00000000
        /*0090*/ 	.short	0x0000
        /*0092*/ 	.short	0x0000
        /*0094*/ 	.byte	0x00, 0xf5, 0x21, 0x00


	//----- nvinfo : EIATTR_SPARSE_MMA_MASK
	.align		4
.L_31:
        /*0098*/ 	.byte	0x03, 0x50
        /*009a*/ 	.short	0x0000


	//----- nvinfo : EIATTR_MAXREG_COUNT
	.align		4
        /*009c*/ 	.byte	0x03, 0x1b
        /*009e*/ 	.short	0x0080


	//----- nvinfo : EIATTR_NUM_BARRIERS
	.align		4
        /*00a0*/ 	.byte	0x02, 0x4c
        /*00a2*/ 	.byte	0x01
	.zero		1


	//----- nvinfo : EIATTR_MERCURY_ISA_VERSION
	.align		4
        /*00a4*/ 	.byte	0x03, 0x5f
        /*00a6*/ 	.short	0x0101


	//----- nvinfo : EIATTR_VRC_CTA_INIT_COUNT
	.align		4
        /*00a8*/ 	.byte	0x02, 0x4a
	.zero		1
	.zero		1


	//----- nvinfo : EIATTR_EXIT_INSTR_OFFSETS
	.align		4
        /*00ac*/ 	.byte	0x04, 0x1c
        /*00ae*/ 	.short	(.L_33 - .L_32)


	//   ....[0]....
.L_32:
        /*00b0*/ 	.word	0x00001d50


	//   ....[1]....
        /*00b4*/ 	.word	0x00001e40


	//----- nvinfo : EIATTR_MAX_THREADS
	.align		4
.L_33:
        /*00b8*/ 	.byte	0x04, 0x05
        /*00ba*/ 	.short	(.L_35 - .L_34)
.L_34:
        /*00bc*/ 	.word	0x00000100
        /*00c0*/ 	.word	0x00000001
        /*00c4*/ 	.word	0x00000001


	//----- nvinfo : EIATTR_CRS_STACK_SIZE
	.align		4
.L_35:
        /*00c8*/ 	.byte	0x04, 0x1e
        /*00ca*/ 	.short	(.L_37 - .L_36)
.L_36:
        /*00cc*/ 	.word	0x00000000


	//----- nvinfo : EIATTR_CBANK_PARAM_SIZE
	.align		4
.L_37:
        /*00d0*/ 	.byte	0x03, 0x19
        /*00d2*/ 	.short	0x0038


	//----- nvinfo : EIATTR_PARAM_CBANK
	.align		4
        /*00d4*/ 	.byte	0x04, 0x0a
        /*00d6*/ 	.short	(.L_39 - .L_38)
	.align		4
.L_38:
        /*00d8*/ 	.word	index@(.nv.constant0._Z11spmmTile_swPKfS0_S0_PfPKhiiii)
        /*00dc*/ 	.short	0x0380
        /*00de*/ 	.short	0x0038


	//----- nvinfo : EIATTR_SW_WAR
	.align		4
.L_39:
        /*00e0*/ 	.byte	0x04, 0x36
        /*00e2*/ 	.short	(.L_41 - .L_40)
.L_40:
        /*00e4*/ 	.word	0x00000008
.L_41:


//--------------------- .nv.info._Z9buildMaskPKfPhiii --------------------------
	.section	.nv.info._Z9buildMaskPKfPhiii,"",@"SHT_CUDA_INFO"
	.sectionflags	@""
	.align	4


	//----- nvinfo : EIATTR_CUDA_API_VERSION
	.align		4
        /*0000*/ 	.byte	0x04, 0x37
        /*0002*/ 	.short	(.L_43 - .L_42)
.L_42:
        /*0004*/ 	.word	0x00000082


	//----- nvinfo : EIATTR_KPARAM_INFO
	.align		4
.L_43:
        /*0008*/ 	.byte	0x04, 0x17
        /*000a*/ 	.short	(.L_45 - .L_44)
.L_44:
        /*000c*/ 	.word	0x00000000
        /*0010*/ 	.short	0x0004
        /*0012*/ 	.short	0x0018
        /*0014*/ 	.byte	0x00, 0xf0, 0x11, 0x00


	//----- nvinfo : EIATTR_KPARAM_INFO
	.align		4
.L_45:
        /*0018*/ 	.byte	0x04, 0x17
        /*001a*/ 	.short	(.L_47 - .L_46)
.L_46:
        /*001c*/ 	.word	0x00000000
        /*0020*/ 	.short	0x0003
        /*0022*/ 	.short	0x0014
        /*0024*/ 	.byte	0x00, 0xf0, 0x11, 0x00


	//----- nvinfo : EIATTR_KPARAM_INFO
	.align		4
.L_47:
        /*0028*/ 	.byte	0x04, 0x17
        /*002a*/ 	.short	(.L_49 - .L_48)
.L_48:
        /*002c*/ 	.word	0x00000000
        /*0030*/ 	.short	0x0002
        /*0032*/ 	.short	0x0010
        /*0034*/ 	.byte	0x00, 0xf0, 0x11, 0x00


	//----- nvinfo : EIATTR_KPARAM_INFO
	.align		4
.L_49:
        /*0038*/ 	.byte	0x04, 0x17
        /*003a*/ 	.short	(.L_51 - .L_50)
.L_50:
        /*003c*/ 	.word	0x00000000
        /*0040*/ 	.short	0x0001
        /*0042*/ 	.short	0x0008
        /*0044*/ 	.byte	0x00, 0xf5, 0x21, 0x00


	//----- nvinfo : EIATTR_KPARAM_INFO
	.align		4
.L_51:
        /*0048*/ 	.byte	0x04, 0x17
        /*004a*/ 	.short	(.L_53 - .L_52)
.L_52:
        /*004c*/ 	.word	0x00000000
        /*0050*/ 	.short	0x0000
        /*0052*/ 	.short	0x0000
        /*0054*/ 	.byte	0x00, 0xf5, 0x21, 0x00


	//----- nvinfo : EIATTR_SPARSE_MMA_MASK
	.align		4
.L_53:
        /*0058*/ 	.byte	0x03, 0x50
        /*005a*/ 	.short	0x0000


	//----- nvinfo : EIATTR_MAXREG_COUNT
	.align		4
        /*005c*/ 	.byte	0x03, 0x1b
        /*005e*/ 	.short	0x00ff


	//----- nvinfo : EIATTR_NUM_BARRIERS
	.align		4
        /*0060*/ 	.byte	0x02, 0x4c
        /*0062*/ 	.byte	0x01
	.zero		1


	//----- nvinfo : EIATTR_MERCURY_ISA_VERSION
	.align		4
        /*0064*/ 	.byte	0x03, 0x5f
        /*0066*/ 	.short	0x0101


	//----- nvinfo : EIATTR_VRC_CTA_INIT_COUNT
	.align		4
        /*0068*/ 	.byte	0x02, 0x4a
	.zero		1
	.zero		1


	//----- nvinfo : EIATTR_EXIT_INSTR_OFFSETS
	.align		4
        /*006c*/ 	.byte	0x04, 0x1c
        /*006e*/ 	.short	(.L_55 - .L_54)


	//   ....[0]....
.L_54:
        /*0070*/ 	.word	0x00000330


	//   ....[1]....
        /*0074*/ 	.word	0x000003d0


	//----- nvinfo : EIATTR_CRS_STACK_SIZE
	.align		4
.L_55:
        /*0078*/ 	.byte	0x04, 0x1e
        /*007a*/ 	.short	(.L_57 - .L_56)
.L_56:
        /*007c*/ 	.word	0x00000000


	//----- nvinfo : EIATTR_CBANK_PARAM_SIZE
	.align		4
.L_57:
        /*0080*/ 	.byte	0x03, 0x19
        /*0082*/ 	.short	0x001c


	//----- nvinfo : EIATTR_PARAM_CBANK
	.align		4
        /*0084*/ 	.byte	0x04, 0x0a
        /*0086*/ 	.short	(.L_59 - .L_58)
	.align		4
.L_58:
        /*0088*/ 	.word	index@(.nv.constant0._Z9buildMaskPKfPhiii)
        /*008c*/ 	.short	0x0380
        /*008e*/ 	.short	0x001c


	//----- nvinfo : EIATTR_SW_WAR
	.align		4
.L_59:
        /*0090*/ 	.byte	0x04, 0x36
        /*0092*/ 	.short	(.L_61 - .L_60)
.L_60:
        /*0094*/ 	.word	0x00000008
.L_61:


//--------------------- .nv.callgraph             --------------------------
	.section	.nv.callgraph,"",@"SHT_CUDA_CALLGRAPH"
	.align	4
	.sectionentsize	8
	.align		4
        /*0000*/ 	.word	0x00000000
	.align		4
        /*0004*/ 	.word	0xffffffff
	.align		4
        /*0008*/ 	.word	0x00000000
	.align		4
        /*000c*/ 	.word	0xfffffffe
	.align		4
        /*0010*/ 	.word	0x00000000
	.align		4
        /*0014*/ 	.word	0xfffffffd
	.align		4
        /*0018*/ 	.word	0x00000000
	.align		4
        /*001c*/ 	.word	0xfffffffc


//--------------------- .text._Z11spmmTile_swPKfS0_S0_PfPKhiiii --------------------------
	.section	.text._Z11spmmTile_swPKfS0_S0_PfPKhiiii,"ax",@progbits
	.align	128
        .global         _Z11spmmTile_swPKfS0_S0_PfPKhiiii
        .type           _Z11spmmTile_swPKfS0_S0_PfPKhiiii,@function
        .size           _Z11spmmTile_swPKfS0_S0_PfPKhiiii,(.L_x_39 - _Z11spmmTile_swPKfS0_S0_PfPKhiiii)
        .other          _Z11spmmTile_swPKfS0_S0_PfPKhiiii,@"STO_CUDA_ENTRY STV_DEFAULT"
_Z11spmmTile_swPKfS0_S0_PfPKhiiii:
.text._Z11spmmTile_swPKfS0_S0_PfPKhiiii:
[----:B------:R-:W-:Y:S08]  /*0000*/  LDC R1, c[0x0][0x37c] ;  /* 0x0000df00ff017b82 */ /* 0x000ff00000000800 */
[----:B------:R-:W0:Y:S01]  /*0010*/  LDC R29, c[0x0][0x3b4] ;  /* 0x0000ed00ff1d7b82 */ /* 0x000e220000000800 */
[----:B------:R-:W1:Y:S01]  /*0020*/  S2R R9, SR_CTAID.X ;  /* 0x0000000000097919 */ /* 0x000e620000002500 */
[----:B------:R-:W-:Y:S01]  /*0030*/  IMAD.MOV.U32 R2, RZ, RZ, RZ ;  /* 0x000000ffff027224 */ /* 0x000fe200078e00ff */
[----:B------:R-:W2:Y:S01]  /*0040*/  LDCU.64 UR4, c[0x0][0x358] ;  /* 0x00006b00ff0477ac */ /* 0x000ea20008000a00 */
[----:B------:R-:W1:Y:S04]  /*0050*/  S2R R0, SR_TID.X ;  /* 0x0000000000007919 */ /* 0x000e680000002100 */
[----:B------:R-:W3:Y:S01]  /*0060*/  LDC R4, c[0x0][0x3ac] ;  /* 0x0000eb00ff047b82 */ /* 0x000ee20000000800 */
[----:B------:R-:W4:Y:S01]  /*0070*/  S2R R12, SR_CTAID.Y ;  /* 0x00000000000c7919 */ /* 0x000f220000002600 */
[----:B0-----:R-:W-:-:S02]  /*0080*/  IABS R14, R29 ;  /* 0x0000001d000e7213 */ /* 0x001fc40000000000 */
[----:B------:R-:W-:Y:S02]  /*0090*/  LOP3.LUT R10, RZ, R29, RZ, 0x33, !PT ;  /* 0x0000001dff0a7212 */ /* 0x000fe400078e33ff */
[----:B------:R-:W0:Y:S01]  /*00a0*/  I2F.RP R5, R14 ;  /* 0x0000000e00057306 */ /* 0x000e220000209400 */
[----:B---3--:R-:W-:-:S04]  /*00b0*/  IADD3 R4, PT, PT, R4, -0x1, R29 ;  /* 0xffffffff04047810 */ /* 0x008fc80007ffe01d */
[----:B------:R-:W-:Y:S02]  /*00c0*/  IABS R6, R4 ;  /* 0x0000000400067213 */ /* 0x000fe40000000000 */
[----:B------:R-:W-:-:S04]  /*00d0*/  LOP3.LUT R4, R4, R29, RZ, 0x3c, !PT ;  /* 0x0000001d04047212 */ /* 0x000fc800078e3cff */
[----:B------:R-:W-:Y:S01]  /*00e0*/  ISETP.GE.AND P1, PT, R4, RZ, PT ;  /* 0x000000ff0400720c */ /* 0x000fe20003f26270 */
[----:B0-----:R-:W0:Y:S02]  /*00f0*/  MUFU.RCP R5, R5 ;  /* 0x0000000500057308 */ /* 0x001e240000001000 */
[----:B0-----:R-:W-:-:S06]  /*0100*/  VIADD R3, R5, 0xffffffe ;  /* 0x0ffffffe05037836 */ /* 0x001fcc0000000000 */
[----:B------:R-:W0:Y:S02]  /*0110*/  F2I.FTZ.U32.TRUNC.NTZ R3, R3 ;  /* 0x0000000300037305 */ /* 0x000e24000021f000 */
[----:B0-----:R-:W-:-:S04]  /*0120*/  IMAD.MOV R7, RZ, RZ, -R3 ;  /* 0x000000ffff077224 */ /* 0x001fc800078e0a03 */
[----:B------:R-:W-:-:S04]  /*0130*/  IMAD R7, R7, R14, RZ ;  /* 0x0000000e07077224 */ /* 0x000fc800078e02ff */
[----:B------:R-:W-:-:S04]  /*0140*/  IMAD.HI.U32 R7, R3, R7, R2 ;  /* 0x0000000703077227 */ /* 0x000fc800078e0002 */
[----:B-1----:R-:W-:Y:S02]  /*0150*/  IMAD R2, R9, 0x10, R0 ;  /* 0x0000001009027824 */ /* 0x002fe400078e0200 */
[----:B------:R-:W-:-:S03]  /*0160*/  IMAD.HI.U32 R5, R7, R6, RZ ;  /* 0x0000000607057227 */ /* 0x000fc600078e00ff */
[----:B------:R-:W-:Y:S02]  /*0170*/  IABS R8, R2 ;  /* 0x0000000200087213 */ /* 0x000fe40000000000 */
[----:B------:R-:W-:Y:S02]  /*0180*/  IADD3 R3, PT, PT, -R5, RZ, RZ ;  /* 0x000000ff05037210 */ /* 0x000fe40007ffe1ff */
[----:B------:R-:W-:-:S03]  /*0190*/  LOP3.LUT R4, R2, R29, RZ, 0x3c, !PT ;  /* 0x0000001d02047212 */ /* 0x000fc600078e3cff */
[----:B------:R-:W-:Y:S02]  /*01a0*/  IMAD R3, R14, R3, R6 ;  /* 0x000000030e037224 */ /* 0x000fe400078e0206 */
[----:B------:R-:W-:-:S03]  /*01b0*/  IMAD.HI.U32 R6, R7, R8, RZ ;  /* 0x0000000807067227 */ /* 0x000fc600078e00ff */
[----:B------:R-:W-:Y:S01]  /*01c0*/  ISETP.GT.U32.AND P3, PT, R14, R3, PT ;  /* 0x000000030e00720c */ /* 0x000fe20003f64070 */
[----:B------:R-:W-:-:S04]  /*01d0*/  IMAD.MOV R9, RZ, RZ, -R6 ;  /* 0x000000ffff097224 */ /* 0x000fc800078e0a06 */
[----:B------:R-:W-:-:S05]  /*01e0*/  IMAD R8, R14, R9, R8 ;  /* 0x000000090e087224 */ /* 0x000fca00078e0208 */
[----:B------:R-:W-:-:S03]  /*01f0*/  ISETP.GT.U32.AND P0, PT, R14, R8, PT ;  /* 0x000000080e00720c */ /* 0x000fc60003f04070 */
[----:B------:R-:W-:Y:S02]  /*0200*/  @!P3 IMAD.IADD R3, R3, 0x1, -R14 ;  /* 0x000000010303b824 */ /* 0x000fe400078e0a0e */
[----:B------:R-:W-:-:S03]  /*0210*/  @!P3 VIADD R5, R5, 0x1 ;  /* 0x000000010505b836 */ /* 0x000fc60000000000 */
[----:B------:R-:W-:Y:S02]  /*0220*/  ISETP.GE.U32.AND P2, PT, R3, R14, PT ;  /* 0x0000000e0300720c */ /* 0x000fe40003f46070 */
[----:B------:R-:W4:Y:S03]  /*0230*/  S2R R3, SR_TID.Y ;  /* 0x0000000000037919 */ /* 0x000f260000002200 */
[----:B------:R-:W-:Y:S02]  /*0240*/  @!P0 IMAD.IADD R8, R8, 0x1, -R14 ;  /* 0x0000000108088824 */ /* 0x000fe400078e0a0e */
[----:B------:R-:W-:-:S03]  /*0250*/  @!P0 VIADD R6, R6, 0x1 ;  /* 0x0000000106068836 */ /* 0x000fc60000000000 */
[----:B------:R-:W-:-:S03]  /*0260*/  ISETP.GE.U32.AND P3, PT, R8, R14, PT ;  /* 0x0000000e0800720c */ /* 0x000fc60003f66070 */
[----:B------:R-:W-:Y:S02]  /*0270*/  @P2 IADD3 R5, PT, PT, R5, 0x1, RZ ;  /* 0x0000000105052810 */ /* 0x000fe40007ffe0ff */
[----:B------:R-:W-:-:S03]  /*0280*/  ISETP.NE.AND P2, PT, R29, RZ, PT ;  /* 0x000000ff1d00720c */ /* 0x000fc60003f45270 */
[----:B------:R-:W-:Y:S01]  /*0290*/  @!P1 IMAD.MOV R5, RZ, RZ, -R5 ;  /* 0x000000ffff059224 */ /* 0x000fe200078e0a05 */
[----:B------:R-:W-:-:S04]  /*02a0*/  ISETP.GE.AND P1, PT, R4, RZ, PT ;  /* 0x000000ff0400720c */ /* 0x000fc80003f26270 */
[----:B------:R-:W-:Y:S01]  /*02b0*/  SEL R4, R10, R5, !P2 ;  /* 0x000000050a047207 */ /* 0x000fe20005000000 */
[----:B------:R-:W-:Y:S02]  /*02c0*/  @P3 VIADD R6, R6, 0x1 ;  /* 0x0000000106063836 */ /* 0x000fe40000000000 */
[----:B------:R-:W-:Y:S01]  /*02d0*/  HFMA2 R5, -RZ, RZ, 0, 0 ;  /* 0x00000000ff057431 */ /* 0x000fe200000001ff */
[----:B------:R-:W-:Y:S01]  /*02e0*/  ISETP.GE.AND P0, PT, R4, 0x1, PT ;  /* 0x000000010400780c */ /* 0x000fe20003f06270 */
[----:B------:R-:W-:-:S04]  /*02f0*/  IMAD.MOV.U32 R9, RZ, RZ, R6 ;  /* 0x000000ffff097224 */ /* 0x000fc800078e0006 */
[----:B------:R-:W-:Y:S02]  /*0300*/  @!P1 IMAD.MOV R9, RZ, RZ, -R9 ;  /* 0x000000ffff099224 */ /* 0x000fe400078e0a09 */
[----:B----4-:R-:W-:-:S06]  /*0310*/  IMAD R6, R12, 0x10, R3 ;  /* 0x000000100c067824 */ /* 0x010fcc00078e0203 */
[----:B--2---:R-:W-:Y:S05]  /*0320*/  @!P0 BRA `(.L_x_0) ;  /* 0x0000001800788947 */ /* 0x004fea0003800000 */
[----:B------:R-:W0:Y:S01]  /*0330*/  LDC R12, c[0x0][0x3b0] ;  /* 0x0000ec00ff0c7b82 */ /* 0x000e220000000800 */
[----:B------:R-:W1:Y:S01]  /*0340*/  LDCU UR6, c[0x0][0x3ac] ;  /* 0x00007580ff0677ac */ /* 0x000e620008000800 */
[----:B------:R-:W-:Y:S01]  /*0350*/  IMAD R19, R0, 0x11, R3 ;  /* 0x0000001100137824 */ /* 0x000fe200078e0203 */
[----:B------:R-:W-:Y:S01]  /*0360*/  BSSY B1, `(.L_x_0) ;  /* 0x000019a000017945 */ /* 0x000fe20003800000 */
[----:B------:R-:W-:Y:S01]  /*0370*/  MOV R15, RZ ;  /* 0x000000ff000f7202 */ /* 0x000fe20000000f00 */
[----:B------:R-:W2:Y:S01]  /*0380*/  LDCU UR10, c[0x0][0x3a8] ;  /* 0x00007500ff0a77ac */ /* 0x000ea20008000800 */
[----:B------:R-:W3:Y:S01]  /*0390*/  LDCU.64 UR8, c[0x0][0x380] ;  /* 0x00007000ff0877ac */ /* 0x000ee20008000a00 */
[----:B-1----:R-:W-:Y:S01]  /*03a0*/  IMAD.U32 R17, RZ, RZ, UR6 ;  /* 0x00000006ff117e24 */ /* 0x002fe2000f8e00ff */
[----:B0-----:R-:W-:-:S04]  /*03b0*/  IADD3 R8, PT, PT, R29, -0x1, R12 ;  /* 0xffffffff1d087810 */ /* 0x001fc80007ffe00c */
[----:B------:R-:W-:Y:S02]  /*03c0*/  IABS R5, R8 ;  /* 0x0000000800057213 */ /* 0x000fe40000000000 */
[----:B------:R-:W-:-:S03]  /*03d0*/  LOP3.LUT R8, R8, R29, RZ, 0x3c, !PT ;  /* 0x0000001d08087212 */ /* 0x000fc600078e3cff */
[----:B------:R-:W-:Y:S01]  /*03e0*/  IMAD.HI.U32 R7, R7, R5, RZ ;  /* 0x0000000507077227 */ /* 0x000fe200078e00ff */
[----:B------:R-:W-:Y:S02]  /*03f0*/  ISETP.GE.AND P3, PT, R8, RZ, PT ;  /* 0x000000ff0800720c */ /* 0x000fe40003f66270 */
[----:B------:R-:W-:Y:S01]  /*0400*/  MOV R8, 0x400 ;  /* 0x0000040000087802 */ /* 0x000fe20000000f00 */
[----:B------:R-:W-:-:S04]  /*0410*/  IMAD.MOV R11, RZ, RZ, -R7 ;  /* 0x000000ffff0b7224 */ /* 0x000fc800078e0a07 */
[C---:B------:R-:W-:Y:S02]  /*0420*/  IMAD R5, R14.reuse, R11, R5 ;  /* 0x0000000b0e057224 */ /* 0x040fe400078e0205 */
[----:B------:R-:W0:Y:S03]  /*0430*/  S2R R11, SR_CgaCtaId ;  /* 0x00000000000b7919 */ /* 0x000e260000008800 */
[----:B------:R-:W-:-:S13]  /*0440*/  ISETP.GT.U32.AND P1, PT, R14, R5, PT ;  /* 0x000000050e00720c */ /* 0x000fda0003f24070 */
[----:B------:R-:W-:Y:S01]  /*0450*/  @!P1 IMAD.IADD R5, R5, 0x1, -R14 ;  /* 0x0000000105059824 */ /* 0x000fe200078e0a0e */
[----:B------:R-:W-:-:S04]  /*0460*/  @!P1 IADD3 R7, PT, PT, R7, 0x1, RZ ;  /* 0x0000000107079810 */ /* 0x000fc80007ffe0ff */
[----:B------:R-:W-:Y:S02]  /*0470*/  ISETP.GE.U32.AND P0, PT, R5, R14, PT ;  /* 0x0000000e0500720c */ /* 0x000fe40003f06070 */
[----:B------:R-:W-:Y:S02]  /*0480*/  LOP3.LUT R14, RZ, R0, RZ, 0x33, !PT ;  /* 0x00000000ff0e7212 */ /* 0x000fe400078e33ff */
[----:B0-----:R-:W-:Y:S01]  /*0490*/  LEA R8, R11, R8, 0x18 ;  /* 0x000000080b087211 */ /* 0x001fe200078ec0ff */
[----:B------:R-:W-:-:S08]  /*04a0*/  IMAD R11, R3, 0x10, R0 ;  /* 0x00000010030b7824 */ /* 0x000fd000078e0200 */
[----:B------:R-:W-:Y:S01]  /*04b0*/  @P0 VIADD R7, R7, 0x1 ;  /* 0x0000000107070836 */ /* 0x000fe20000000000 */
[----:B------:R-:W-:Y:S01]  /*04c0*/  LEA R19, R19, R8, 0x2 ;  /* 0x0000000813137211 */ /* 0x000fe200078e10ff */
[----:B------:R-:W-:Y:S02]  /*04d0*/  VIADD R16, R11, 0x100 ;  /* 0x000001000b107836 */ /* 0x000fe40000000000 */
[----:B------:R-:W-:Y:S01]  /*04e0*/  IMAD.MOV.U32 R5, RZ, RZ, R7 ;  /* 0x000000ffff057224 */ /* 0x000fe200078e0007 */
[----:B------:R-:W-:Y:S01]  /*04f0*/  SEL R7, R10, R9, !P2 ;  /* 0x000000090a077207 */ /* 0x000fe20005000000 */
[----:B------:R-:W-:Y:S02]  /*0500*/  VIADD R9, R29, 0x1 ;  /* 0x000000011d097836 */ /* 0x000fe40000000000 */
[----:B------:R-:W-:Y:S01]  /*0510*/  @!P3 IMAD.MOV R5, RZ, RZ, -R5 ;  /* 0x000000ffff05b224 */ /* 0x000fe200078e0a05 */
[----:B------:R-:W-:-:S04]  /*0520*/  IADD3 R28, PT, PT, -R7, RZ, RZ ;  /* 0x000000ff071c7210 */ /* 0x000fc80007ffe1ff */
[----:B------:R-:W-:Y:S01]  /*0530*/  SEL R10, R10, R5, !P2 ;  /* 0x000000050a0a7207 */ /* 0x000fe20005000000 */
[CC--:B------:R-:W-:Y:S02]  /*0540*/  IMAD R12, R29.reuse, R28.reuse, R12 ;  /* 0x0000001c1d0c7224 */ /* 0x0c0fe400078e020c */
[C---:B------:R-:W-:Y:S02]  /*0550*/  IMAD R28, R29.reuse, R28, R2 ;  /* 0x0000001c1d1c7224 */ /* 0x040fe400078e0202 */
[----:B------:R-:W-:Y:S01]  /*0560*/  IMAD.MOV.U32 R5, RZ, RZ, RZ ;  /* 0x000000ffff057224 */ /* 0x000fe200078e00ff */
[----:B------:R-:W-:Y:S01]  /*0570*/  VIMNMX R13, PT, PT, R12, R29, PT ;  /* 0x0000001d0c0d7248 */ /* 0x000fe20003fe0100 */
[----:B------:R-:W-:-:S04]  /*0580*/  IMAD R29, R29, 0x44, R8 ;  /* 0x000000441d1d7824 */ /* 0x000fc800078e0208 */
[--C-:B------:R-:W-:Y:S02]  /*0590*/  IMAD.IADD R12, R13, 0x1, R14.reuse ;  /* 0x000000010d0c7824 */ /* 0x100fe400078e020e */
[----:B------:R-:W-:-:S03]  /*05a0*/  IMAD R14, R3, -0x10, R14 ;  /* 0xfffffff0030e7824 */ /* 0x000fc600078e020e */
[----:B------:R-:W-:-:S04]  /*05b0*/  LEA.HI R18, R12, 0x1, RZ, 0x1c ;  /* 0x000000010c127811 */ /* 0x000fc800078fe0ff */
[----:B--23--:R-:W-:-:S07]  /*05c0*/  LOP3.LUT R30, R18, 0x1ffffffc, RZ, 0xc0, !PT ;  /* 0x1ffffffc121e7812 */ /* 0x00cfce00078ec0ff */
.L_x_30:
[----:B------:R-:W0:Y:S01]  /*05d0*/  LDCU.64 UR6, c[0x0][0x3a0] ;  /* 0x00007400ff0677ac */ /* 0x000e220008000a00 */
[----:B--23--:R-:W-:-:S05]  /*05e0*/  IMAD R21, R10, R15, R7 ;  /* 0x0000000f0a157224 */ /* 0x00cfca00078e0207 */
[----:B01--4-:R-:W-:-:S04]  /*05f0*/  IADD3 R20, P0, PT, R21, UR6, RZ ;  /* 0x0000000615147c10 */ /* 0x013fc8000ff1e0ff */
[----:B------:R-:W-:-:S05]  /*0600*/  LEA.HI.X.SX32 R21, R21, UR7, 0x1, P0 ;  /* 0x0000000715157c11 */ /* 0x000fca00080f0eff */
[----:B------:R-:W2:Y:S02]  /*0610*/  LDG.E.U8.CONSTANT R20, desc[UR4][R20.64] ;  /* 0x0000000414147981 */ /* 0x000ea4000c1e9100 */
[----:B--2---:R-:W-:-:S13]  /*0620*/  ISETP.NE.AND P0, PT, R20, RZ, PT ;  /* 0x000000ff1400720c */ /* 0x004fda0003f05270 */
[----:B------:R-:W-:Y:S05]  /*0630*/  @!P0 BRA `(.L_x_1) ;  /* 0x00000014009c8947 */ /* 0x000fea0003800000 */
[----:B------:R-:W0:Y:S01]  /*0640*/  LDC R40, c[0x0][0x3b4] ;  /* 0x0000ed00ff287b82 */ /* 0x000e220000000800 */
[----:B------:R-:W1:Y:S01]  /*0650*/  LDCU UR6, c[0x0][0x3ac] ;  /* 0x00007580ff0677ac */ /* 0x000e620008000800 */
[----:B------:R-:W-:Y:S01]  /*0660*/  IMAD.MOV R31, RZ, RZ, -R15 ;  /* 0x000000ffff1f7224 */ /* 0x000fe200078e0a0f */
[----:B------:R-:W-:Y:S01]  /*0670*/  BSSY.RECONVERGENT B0, `(.L_x_2) ;  /* 0x0000077000007945 */ /* 0x000fe20003800200 */
[----:B0-----:R-:W-:Y:S02]  /*0680*/  VIMNMX R32, PT, PT, R17, R40, PT ;  /* 0x0000002811207248 */ /* 0x001fe40003fe0100 */
[----:B-1----:R-:W-:-:S03]  /*0690*/  IMAD R31, R40, R31, UR6 ;  /* 0x00000006281f7e24 */ /* 0x002fc6000f8e021f */
[----:B------:R-:W-:Y:S02]  /*06a0*/  IMAD R33, R32, R9, RZ ;  /* 0x0000000920217224 */ /* 0x000fe400078e02ff */
[----:B------:R-:W-:-:S04]  /*06b0*/  VIMNMX R31, PT, PT, R31, R40, PT ;  /* 0x000000281f1f7248 */ /* 0x000fc80003fe0100 */
[----:B------:R-:W-:Y:S02]  /*06c0*/  ISETP.GE.AND P0, PT, R0, R31, PT ;  /* 0x0000001f0000720c */ /* 0x000fe40003f06270 */
[----:B------:R-:W-:-:S05]  /*06d0*/  VIMNMX R21, PT, PT, R16, R33, !PT ;  /* 0x0000002110157248 */ /* 0x000fca0007fe0100 */
[----:B------:R-:W-:-:S05]  /*06e0*/  IMAD.IADD R34, R14, 0x1, R21 ;  /* 0x000000010e227824 */ /* 0x000fca00078e0215 */
[----:B------:R-:W-:-:S04]  /*06f0*/  LEA.HI R35, R34, 0x1, RZ, 0x18 ;  /* 0x0000000122237811 */ /* 0x000fc800078fc0ff */
[C---:B------:R-:W-:Y:S02]  /*0700*/  LOP3.LUT R36, R35.reuse, 0x7, RZ, 0xc0, !PT ;  /* 0x0000000723247812 */ /* 0x040fe400078ec0ff */
[----:B------:R-:W-:Y:S01]  /*0710*/  LOP3.LUT R37, R35, 0xf, RZ, 0xc0, !PT ;  /* 0x0000000f23257812 */ /* 0x000fe200078ec0ff */
[----:B------:R-:W-:Y:S06]  /*0720*/  @P0 BRA `(.L_x_3) ;  /* 0x0000000400ac0947 */ /* 0x000fec0003800000 */
[--C-:B------:R-:W-:Y:S01]  /*0730*/  IMAD.IADD R20, R31, 0x1, -R0.reuse ;  /* 0x000000011f147824 */ /* 0x100fe200078e0a00 */
[----:B------:R-:W-:Y:S01]  /*0740*/  BSSY.RECONVERGENT B2, `(.L_x_4) ;  /* 0x0000036000027945 */ /* 0x000fe20003800200 */
[--C-:B------:R-:W-:Y:S01]  /*0750*/  IMAD R40, R15, R40, R0.reuse ;  /* 0x000000280f287224 */ /* 0x100fe200078e0200 */
[----:B------:R-:W-:Y:S01]  /*0760*/  PLOP3.LUT P0, PT, PT, PT, PT, 0x80, 0x8 ;  /* 0x000000000008781c */ /* 0x000fe20003f0f070 */
[----:B------:R-:W-:Y:S01]  /*0770*/  IMAD.MOV.U32 R42, RZ, RZ, R0 ;  /* 0x000000ffff2a7224 */ /* 0x000fe200078e0000 */
[----:B------:R-:W-:Y:S02]  /*0780*/  ISETP.GT.AND P1, PT, R20, 0x30, PT ;  /* 0x000000301400780c */ /* 0x000fe40003f24270 */
[----:B------:R-:W-:-:S11]  /*0790*/  MOV R38, R19 ;  /* 0x0000001300267202 */ /* 0x000fd60000000f00 */
[----:B------:R-:W-:Y:S05]  /*07a0*/  @!P1 BRA `(.L_x_5) ;  /* 0x0000000000bc9947 */ /* 0x000fea0003800000 */
[----:B------:R-:W0:Y:S01]  /*07b0*/  LDCU UR6, c[0x0][0x3a8] ;  /* 0x00007500ff0677ac */ /* 0x000e220008000800 */
[----:B------:R-:W-:Y:S01]  /*07c0*/  PLOP3.LUT P0, PT, PT, PT, PT, 0x8, 0x80 ;  /* 0x000000000080781c */ /* 0x000fe20003f0e170 */
[----:B------:R-:W-:Y:S01]  /*07d0*/  VIADD R39, R31, 0xffffffd0 ;  /* 0xffffffd01f277836 */ /* 0x000fe20000000000 */
[----:B0-----:R-:W-:-:S13]  /*07e0*/  ISETP.GE.AND P1, PT, R6, UR6, PT ;  /* 0x0000000606007c0c */ /* 0x001fda000bf26270 */
.L_x_6:
[----:B------:R-:W-:Y:S02]  /*07f0*/  HFMA2 R23, -RZ, RZ, 0, 0 ;  /* 0x00000000ff177431 */ /* 0x000fe400000001ff */
[----:B------:R-:W-:Y:S01]  /*0800*/  IMAD.MOV.U32 R22, RZ, RZ, R6 ;  /* 0x000000ffff167224 */ /* 0x000fe200078e0006 */
[----:B------:R-:W-:Y:S01]  /*0810*/  SHF.R.S32.HI R25, RZ, 0x1f, R40 ;  /* 0x0000001fff197819 */ /* 0x000fe20000011428 */
[C---:B------:R-:W-:Y:S02]  /*0820*/  VIADD R45, R40.reuse, 0x10 ;  /* 0x00000010282d7836 */ /* 0x040fe40000000000 */
[----:B------:R-:W-:Y:S02]  /*0830*/  IMAD.MOV.U32 R41, RZ, RZ, RZ ;  /* 0x000000ffff297224 */ /* 0x000fe400078e00ff */
[C---:B------:R-:W-:Y:S01]  /*0840*/  IMAD.WIDE.U32 R20, R40.reuse, UR10, R22 ;  /* 0x0000000a28147c25 */ /* 0x040fe2000f8e0016 */
[----:B------:R-:W-:-:S03]  /*0850*/  IADD3 R27, PT, PT, R40, 0x30, RZ ;  /* 0x00000030281b7810 */ /* 0x000fc60007ffe0ff */
[----:B------:R-:W-:Y:S01]  /*0860*/  IMAD R25, R25, UR10, R21 ;  /* 0x0000000a19197c24 */ /* 0x000fe2000f8e0215 */
[----:B------:R-:W-:Y:S01]  /*0870*/  LEA R46, P2, R20, UR8, 0x2 ;  /* 0x00000008142e7c11 */ /* 0x000fe2000f8410ff */
[----:B------:R-:W-:-:S03]  /*0880*/  VIADD R21, R40, 0x20 ;  /* 0x0000002028157836 */ /* 0x000fc60000000000 */
[----:B------:R-:W-:Y:S02]  /*0890*/  LEA.HI.X R47, R20, UR9, R25, 0x2, P2 ;  /* 0x00000009142f7c11 */ /* 0x000fe400090f1419 */
[----:B------:R-:W-:Y:S01]  /*08a0*/  SHF.R.S32.HI R25, RZ, 0x1f, R45 ;  /* 0x0000001fff197819 */ /* 0x000fe2000001142d */
[----:B------:R-:W-:Y:S01]  /*08b0*/  IMAD.WIDE.U32 R44, R45, UR10, R22 ;  /* 0x0000000a2d2c7c25 */ /* 0x000fe2000f8e0016 */
[----:B------:R-:W-:Y:S01]  /*08c0*/  SHF.R.S32.HI R43, RZ, 0x1f, R21 ;  /* 0x0000001fff2b7819 */ /* 0x000fe20000011415 */
[----:B------:R0:W2:Y:S01]  /*08d0*/  @!P1 LDG.E.CONSTANT R41, desc[UR4][R46.64] ;  /* 0x000000042e299981 */ /* 0x0000a2000c1e9900 */
[----:B------:R-:W-:Y:S01]  /*08e0*/  ISETP.GE.AND P1, PT, R6, UR10, PT ;  /* 0x0000000a06007c0c */ /* 0x000fe2000bf26270 */
[----:B------:R-:W-:Y:S01]  /*08f0*/  IMAD.WIDE.U32 R20, R21, UR10, R22 ;  /* 0x0000000a15147c25 */ /* 0x000fe2000f8e0016 */
[----:B------:R-:W-:-:S03]  /*0900*/  LEA R24, P2, R44, UR8, 0x2 ;  /* 0x000000082c187c11 */ /* 0x000fc6000f8410ff */
[----:B------:R-:W-:Y:S01]  /*0910*/  IMAD.WIDE.U32 R22, R27, UR10, R22 ;  /* 0x0000000a1b167c25 */ /* 0x000fe2000f8e0016 */
[----:B------:R-:W-:Y:S02]  /*0920*/  SHF.R.S32.HI R27, RZ, 0x1f, R27 ;  /* 0x0000001fff1b7819 */ /* 0x000fe4000001141b */
[----:B------:R-:W-:Y:S01]  /*0930*/  LEA R26, P3, R20, UR8, 0x2 ;  /* 0x00000008141a7c11 */ /* 0x000fe2000f8610ff */
[----:B------:R-:W-:Y:S01]  /*0940*/  IMAD R21, R43, UR10, R21 ;  /* 0x0000000a2b157c24 */ /* 0x000fe2000f8e0215 */
[----:B0-----:R-:W-:Y:S01]  /*0950*/  LEA R46, P4, R22, UR8, 0x2 ;  /* 0x00000008162e7c11 */ /* 0x001fe2000f8810ff */
[----:B------:R-:W-:Y:S02]  /*0960*/  IMAD R23, R27, UR10, R23 ;  /* 0x0000000a1b177c24 */ /* 0x000fe4000f8e0217 */
[----:B------:R-:W-:Y:S01]  /*0970*/  IMAD R25, R25, UR10, R45 ;  /* 0x0000000a19197c24 */ /* 0x000fe2000f8e022d */
[----:B------:R-:W-:Y:S01]  /*0980*/  LEA.HI.X R27, R20, UR9, R21, 0x2, P3 ;  /* 0x00000009141b7c11 */ /* 0x000fe200098f1415 */
[----:B------:R-:W-:Y:S01]  /*0990*/  IMAD.MOV.U32 R21, RZ, RZ, RZ ;  /* 0x000000ffff157224 */ /* 0x000fe200078e00ff */
[----:B------:R-:W-:Y:S01]  /*09a0*/  LEA.HI.X R47, R22, UR9, R23, 0x2, P4 ;  /* 0x00000009162f7c11 */ /* 0x000fe2000a0f1417 */
[----:B------:R-:W-:Y:S01]  /*09b0*/  IMAD.MOV.U32 R23, RZ, RZ, RZ ;  /* 0x000000ffff177224 */ /* 0x000fe200078e00ff */
[----:B------:R-:W-:Y:S01]  /*09c0*/  LEA.HI.X R25, R44, UR9, R25, 0x2, P2 ;  /* 0x000000092c197c11 */ /* 0x000fe200090f1419 */
[----:B------:R-:W-:-:S04]  /*09d0*/  IMAD.MOV.U32 R43, RZ, RZ, RZ ;  /* 0x000000ffff2b7224 */ /* 0x000fc800078e00ff */
[----:B------:R-:W3:Y:S04]  /*09e0*/  @!P1 LDG.E.CONSTANT R21, desc[UR4][R24.64] ;  /* 0x0000000418159981 */ /* 0x000ee8000c1e9900 */
[----:B------:R-:W4:Y:S04]  /*09f0*/  @!P1 LDG.E.CONSTANT R23, desc[UR4][R26.64] ;  /* 0x000000041a179981 */ /* 0x000f28000c1e9900 */
[----:B------:R-:W5:Y:S01]  /*0a00*/  @!P1 LDG.E.CONSTANT R43, desc[UR4][R46.64] ;  /* 0x000000042e2b9981 */ /* 0x000f62000c1e9900 */
[----:B------:R-:W-:Y:S01]  /*0a10*/  IADD3 R42, PT, PT, R42, 0x40, RZ ;  /* 0x000000402a2a7810 */ /* 0x000fe20007ffe0ff */
[----:B------:R-:W-:-:S03]  /*0a20*/  VIADD R40, R40, 0x40 ;  /* 0x0000004028287836 */ /* 0x000fc60000000000 */
[----:B------:R-:W-:Y:S01]  /*0a30*/  ISETP.GE.AND P2, PT, R42, R39, PT ;  /* 0x000000272a00720c */ /* 0x000fe20003f46270 */
[----:B--2---:R-:W-:Y:S04]  /*0a40*/  STS [R38], R41 ;  /* 0x0000002926007388 */ /* 0x004fe80000000800 */
[----:B---3--:R-:W-:Y:S04]  /*0a50*/  STS [R38+0x440], R21 ;  /* 0x0004401526007388 */ /* 0x008fe80000000800 */
[----:B----4-:R-:W-:Y:S04]  /*0a60*/  STS [R38+0x880], R23 ;  /* 0x0008801726007388 */ /* 0x010fe80000000800 */
[----:B-----5:R0:W-:Y:S02]  /*0a70*/  STS [R38+0xcc0], R43 ;  /* 0x000cc02b26007388 */ /* 0x0201e40000000800 */
[----:B0-----:R-:W-:Y:S01]  /*0a80*/  VIADD R38, R38, 0x1100 ;  /* 0x0000110026267836 */ /* 0x001fe20000000000 */
[----:B------:R-:W-:Y:S06]  /*0a90*/  @!P2 BRA `(.L_x_6) ;  /* 0xfffffffc0054a947 */ /* 0x000fec000383ffff */
.L_x_5:
[----:B------:R-:W-:Y:S05]  /*0aa0*/  BSYNC.RECONVERGENT B2 ;  /* 0x0000000000027941 */ /* 0x000fea0003800200 */
.L_x_4:
[----:B------:R-:W-:Y:S01]  /*0ab0*/  IMAD.IADD R20, R31, 0x1, -R42 ;  /* 0x000000011f147824 */ /* 0x000fe200078e0a2a */
[----:B------:R-:W-:Y:S04]  /*0ac0*/  BSSY.RECONVERGENT B2, `(.L_x_7) ;  /* 0x000001f000027945 */ /* 0x000fe80003800200 */
[----:B------:R-:W-:-:S13]  /*0ad0*/  ISETP.GT.AND P1, PT, R20, 0x10, PT ;  /* 0x000000101400780c */ /* 0x000fda0003f24270 */
[----:B------:R-:W-:Y:S05]  /*0ae0*/  @!P1 BRA `(.L_x_8) ;  /* 0x0000000000709947 */ /* 0x000fea0003800000 */
[----:B------:R-:W0:Y:S01]  /*0af0*/  LDCU UR6, c[0x0][0x3a8] ;  /* 0x00007500ff0677ac */ /* 0x000e220008000800 */
[----:B------:R-:W-:Y:S01]  /*0b00*/  IADD3 R27, PT, PT, R40, 0x10, RZ ;  /* 0x00000010281b7810 */ /* 0x000fe20007ffe0ff */
[----:B------:R-:W-:Y:S01]  /*0b10*/  IMAD.MOV.U32 R20, RZ, RZ, R6 ;  /* 0x000000ffff147224 */ /* 0x000fe200078e0006 */
[----:B------:R-:W-:Y:S01]  /*0b20*/  SHF.R.S32.HI R25, RZ, 0x1f, R40 ;  /* 0x0000001fff197819 */ /* 0x000fe20000011428 */
[----:B------:R-:W1:Y:S01]  /*0b30*/  LDCU.64 UR12, c[0x0][0x380] ;  /* 0x00007000ff0c77ac */ /* 0x000e620008000a00 */
[----:B------:R-:W-:Y:S01]  /*0b40*/  IMAD.MOV.U32 R21, RZ, RZ, RZ ;  /* 0x000000ffff157224 */ /* 0x000fe200078e00ff */
[----:B------:R-:W-:Y:S01]  /*0b50*/  SHF.R.S32.HI R39, RZ, 0x1f, R27 ;  /* 0x0000001fff277819 */ /* 0x000fe2000001141b */
[----:B0-----:R-:W-:Y:S01]  /*0b60*/  IMAD.WIDE.U32 R22, R27, UR6, R20 ;  /* 0x000000061b167c25 */ /* 0x001fe2000f8e0014 */
[----:B------:R-:W-:-:S03]  /*0b70*/  ISETP.GE.AND P2, PT, R6, UR6, PT ;  /* 0x0000000606007c0c */ /* 0x000fc6000bf46270 */
[----:B------:R-:W-:Y:S01]  /*0b80*/  IMAD.WIDE.U32 R40, R40, UR6, R20 ;  /* 0x0000000628287c25 */ /* 0x000fe2000f8e0014 */
[----:B-1----:R-:W-:-:S03]  /*0b90*/  LEA R20, P1, R22, UR12, 0x2 ;  /* 0x0000000c16147c11 */ /* 0x002fc6000f8210ff */
[----:B------:R-:W-:Y:S01]  /*0ba0*/  IMAD R39, R39, UR6, R23 ;  /* 0x0000000627277c24 */ /* 0x000fe2000f8e0217 */
[----:B------:R-:W-:Y:S01]  /*0bb0*/  LEA R24, P0, R40, UR12, 0x2 ;  /* 0x0000000c28187c11 */ /* 0x000fe2000f8010ff */
[----:B------:R-:W-:Y:S02]  /*0bc0*/  IMAD R25, R25, UR6, R41 ;  /* 0x0000000619197c24 */ /* 0x000fe4000f8e0229 */
[----:B------:R-:W-:Y:S01]  /*0bd0*/  IMAD.MOV.U32 R23, RZ, RZ, RZ ;  /* 0x000000ffff177224 */ /* 0x000fe200078e00ff */
[----:B------:R-:W-:Y:S02]  /*0be0*/  LEA.HI.X R21, R22, UR13, R39, 0x2, P1 ;  /* 0x0000000d16157c11 */ /* 0x000fe400088f1427 */
[----:B------:R-:W-:Y:S02]  /*0bf0*/  MOV R39, RZ ;  /* 0x000000ff00277202 */ /* 0x000fe40000000f00 */
[----:B------:R-:W-:-:S04]  /*0c00*/  LEA.HI.X R25, R40, UR13, R25, 0x2, P0 ;  /* 0x0000000d28197c11 */ /* 0x000fc800080f1419 */
[----:B------:R-:W2:Y:S04]  /*0c10*/  @!P2 LDG.E.CONSTANT R39, desc[UR4][R20.64] ;  /* 0x000000041427a981 */ /* 0x000ea8000c1e9900 */
[----:B------:R-:W3:Y:S01]  /*0c20*/  @!P2 LDG.E.CONSTANT R23, desc[UR4][R24.64] ;  /* 0x000000041817a981 */ /* 0x000ee2000c1e9900 */
[----:B------:R-:W-:Y:S02]  /*0c30*/  VIADD R42, R42, 0x10 ;  /* 0x000000102a2a7836 */ /* 0x000fe40000000000 */
[----:B------:R-:W-:Y:S01]  /*0c40*/  VIADD R22, R38, 0x440 ;  /* 0x0000044026167836 */ /* 0x000fe20000000000 */
[----:B------:R-:W-:Y:S01]  /*0c50*/  PLOP3.LUT P0, PT, PT, PT, PT, 0x8, 0x80 ;  /* 0x000000000080781c */ /* 0x000fe20003f0e170 */
[----:B------:R-:W-:Y:S01]  /*0c60*/  VIADD R42, R42, 0x10 ;  /* 0x000000102a2a7836 */ /* 0x000fe20000000000 */
[----:B------:R-:W-:Y:S01]  /*0c70*/  IADD3 R40, PT, PT, R27, 0x10, RZ ;  /* 0x000000101b287810 */ /* 0x000fe20007ffe0ff */
[----:B--2---:R-:W-:Y:S04]  /*0c80*/  STS [R38+0x440], R39 ;  /* 0x0004402726007388 */ /* 0x004fe80000000800 */
[----:B---3--:R0:W-:Y:S02]  /*0c90*/  STS [R38], R23 ;  /* 0x0000001726007388 */ /* 0x0081e40000000800 */
[----:B0-----:R-:W-:-:S07]  /*0ca0*/  VIADD R38, R22, 0x440 ;  /* 0x0000044016267836 */ /* 0x001fce0000000000 */
.L_x_8:
[----:B------:R-:W-:Y:S05]  /*0cb0*/  BSYNC.RECONVERGENT B2 ;  /* 0x0000000000027941 */ /* 0x000fea0003800200 */
.L_x_7:
[----:B------:R-:W-:-:S13]  /*0cc0*/  ISETP.LT.OR P0, PT, R42, R31, P0 ;  /* 0x0000001f2a00720c */ /* 0x000fda0000701670 */
[----:B------:R-:W-:Y:S05]  /*0cd0*/  @!P0 BRA `(.L_x_3) ;  /* 0x0000000000408947 */ /* 0x000fea0003800000 */
[----:B------:R-:W0:Y:S01]  /*0ce0*/  LDCU UR6, c[0x0][0x3a8] ;  /* 0x00007500ff0677ac */ /* 0x000e220008000800 */
[----:B------:R-:W-:Y:S01]  /*0cf0*/  IMAD.MOV.U32 R20, RZ, RZ, R6 ;  /* 0x000000ffff147224 */ /* 0x000fe200078e0006 */
[----:B------:R-:W-:Y:S01]  /*0d00*/  SHF.R.S32.HI R23, RZ, 0x1f, R40 ;  /* 0x0000001fff177819 */ /* 0x000fe20000011428 */
[----:B------:R-:W-:Y:S01]  /*0d10*/  IMAD.MOV.U32 R21, RZ, RZ, RZ ;  /* 0x000000ffff157224 */ /* 0x000fe200078e00ff */
[----:B------:R-:W1:Y:S01]  /*0d20*/  LDCU.64 UR12, c[0x0][0x380] ;  /* 0x00007000ff0c77ac */ /* 0x000e620008000a00 */
[----:B------:R-:W-:Y:S01]  /*0d30*/  BSSY.RECONVERGENT B2, `(.L_x_9) ;  /* 0x0000009000027945 */ /* 0x000fe20003800200 */
[----:B0-----:R-:W-:Y:S01]  /*0d40*/  ISETP.GE.AND P1, PT, R6, UR6, PT ;  /* 0x0000000606007c0c */ /* 0x001fe2000bf26270 */
[----:B------:R-:W-:-:S04]  /*0d50*/  IMAD.WIDE.U32 R40, R40, UR6, R20 ;  /* 0x0000000628287c25 */ /* 0x000fc8000f8e0014 */
[----:B------:R-:W-:Y:S01]  /*0d60*/  IMAD R21, R23, UR6, R41 ;  /* 0x0000000617157c24 */ /* 0x000fe2000f8e0229 */
[----:B-1----:R-:W-:Y:S01]  /*0d70*/  LEA R20, P0, R40, UR12, 0x2 ;  /* 0x0000000c28147c11 */ /* 0x002fe2000f8010ff */
[----:B------:R-:W-:-:S03]  /*0d80*/  HFMA2 R23, -RZ, RZ, 0, 0 ;  /* 0x00000000ff177431 */ /* 0x000fc600000001ff */
[----:B------:R-:W-:-:S03]  /*0d90*/  LEA.HI.X R21, R40, UR13, R21, 0x2, P0 ;  /* 0x0000000d28157c11 */ /* 0x000fc600080f1415 */
[----:B------:R-:W-:Y:S06]  /*0da0*/  @P1 BRA `(.L_x_10) ;  /* 0x0000000000041947 */ /* 0x000fec0003800000 */
[----:B------:R0:W5:Y:S02]  /*0db0*/  LDG.E.CONSTANT R23, desc[UR4][R20.64] ;  /* 0x0000000414177981 */ /* 0x000164000c1e9900 */
.L_x_10:
[----:B------:R-:W-:Y:S05]  /*0dc0*/  BSYNC.RECONVERGENT B2 ;  /* 0x0000000000027941 */ /* 0x000fea0003800200 */
.L_x_9:
[----:B-----5:R1:W-:Y:S02]  /*0dd0*/  STS [R38], R23 ;  /* 0x0000001726007388 */ /* 0x0203e40000000800 */
.L_x_3:
[----:B------:R-:W-:Y:S05]  /*0de0*/  BSYNC.RECONVERGENT B0 ;  /* 0x0000000000007941 */ /* 0x000fea0003800200 */
.L_x_2:
[----:B------:R-:W-:-:S13]  /*0df0*/  ISETP.GE.AND P0, PT, R11, R33, PT ;  /* 0x000000210b00720c */ /* 0x000fda0003f06270 */
[----:B------:R-:W-:Y:S05]  /*0e00*/  @P0 BRA `(.L_x_11) ;  /* 0x0000000400000947 */ /* 0x000fea0003800000 */
[----:B------:R-:W-:Y:S01]  /*0e10*/  ISETP.GE.U32.AND P0, PT, R34, 0xf00, PT ;  /* 0x00000f002200780c */ /* 0x000fe20003f06070 */
[----:B------:R-:W-:Y:S01]  /*0e20*/  BSSY.RECONVERGENT B0, `(.L_x_12) ;  /* 0x000001c000007945 */ /* 0x000fe20003800200 */
[----:B------:R-:W-:Y:S01]  /*0e30*/  ISETP.NE.AND P1, PT, R37, RZ, PT ;  /* 0x000000ff2500720c */ /* 0x000fe20003f25270 */
[----:B0-----:R-:W-:-:S10]  /*0e40*/  IMAD.MOV.U32 R20, RZ, RZ, R11 ;  /* 0x000000ffff147224 */ /* 0x001fd400078e000b */
[----:B------:R-:W-:Y:S05]  /*0e50*/  @!P0 BRA `(.L_x_13) ;  /* 0x0000000000608947 */ /* 0x000fea0003800000 */
[----:B------:R-:W-:Y:S01]  /*0e60*/  LOP3.LUT R24, R35, 0x1fffff0, RZ, 0xc0, !PT ;  /* 0x01fffff023187812 */ /* 0x000fe200078ec0ff */
[----:B------:R-:W-:Y:S02]  /*0e70*/  IMAD.MOV.U32 R21, RZ, RZ, RZ ;  /* 0x000000ffff157224 */ /* 0x000fe400078e00ff */
[----:B------:R-:W-:-:S07]  /*0e80*/  IMAD.MOV.U32 R20, RZ, RZ, R11 ;  /* 0x000000ffff147224 */ /* 0x000fce00078e000b */
.L_x_14:
[C---:B0-----:R-:W-:Y:S01]  /*0e90*/  LEA R22, R20.reuse, R29, 0x2 ;  /* 0x0000001d14167211 */ /* 0x041fe200078e10ff */
[----:B------:R-:W-:Y:S02]  /*0ea0*/  VIADD R21, R21, 0x10 ;  /* 0x0000001015157836 */ /* 0x000fe40000000000 */
[----:B------:R-:W-:Y:S02]  /*0eb0*/  VIADD R20, R20, 0x1000 ;  /* 0x0000100014147836 */ /* 0x000fe40000000000 */
[----:B------:R0:W-:Y:S01]  /*0ec0*/  STS [R22], RZ ;  /* 0x000000ff16007388 */ /* 0x0001e20000000800 */
[----:B------:R-:W-:-:S03]  /*0ed0*/  ISETP.NE.AND P0, PT, R21, R24, PT ;  /* 0x000000181500720c */ /* 0x000fc60003f05270 */
[----:B------:R0:W-:Y:S04]  /*0ee0*/  STS [R22+0x400], RZ ;  /* 0x000400ff16007388 */ /* 0x0001e80000000800 */
        /* <DEDUP_REMOVED lines=13> */
[----:B------:R0:W-:Y:S01]  /*0fc0*/  STS [R22+0x3c00], RZ ;  /* 0x003c00ff16007388 */ /* 0x0001e20000000800 */
[----:B------:R-:W-:Y:S05]  /*0fd0*/  @P0 BRA `(.L_x_14) ;  /* 0xfffffffc00ac0947 */ /* 0x000fea000383ffff */
.L_x_13:
[----:B------:R-:W-:Y:S05]  /*0fe0*/  BSYNC.RECONVERGENT B0 ;  /* 0x0000000000007941 */ /* 0x000fea0003800200 */
.L_x_12:
[----:B------:R-:W-:Y:S05]  /*0ff0*/  @!P1 BRA `(.L_x_11) ;  /* 0x0000000000849947 */ /* 0x000fea0003800000 */
[----:B------:R-:W-:Y:S01]  /*1000*/  ISETP.GE.U32.AND P0, PT, R37, 0x8, PT ;  /* 0x000000082500780c */ /* 0x000fe20003f06070 */
[----:B------:R-:W-:Y:S01]  /*1010*/  BSSY.RECONVERGENT B0, `(.L_x_15) ;  /* 0x000000d000007945 */ /* 0x000fe20003800200 */
[----:B------:R-:W-:-:S11]  /*1020*/  ISETP.NE.AND P1, PT, R36, RZ, PT ;  /* 0x000000ff2400720c */ /* 0x000fd60003f25270 */
[----:B------:R-:W-:Y:S05]  /*1030*/  @!P0 BRA `(.L_x_16) ;  /* 0x0000000000288947 */ /* 0x000fea0003800000 */
[C---:B------:R-:W-:Y:S01]  /*1040*/  IMAD R21, R20.reuse, 0x4, R29 ;  /* 0x0000000414157824 */ /* 0x040fe200078e021d */
[----:B------:R-:W-:-:S04]  /*1050*/  IADD3 R20, PT, PT, R20, 0x800, RZ ;  /* 0x0000080014147810 */ /* 0x000fc80007ffe0ff */
[----:B------:R2:W-:Y:S04]  /*1060*/  STS [R21], RZ ;  /* 0x000000ff15007388 */ /* 0x0005e80000000800 */
[----:B------:R2:W-:Y:S04]  /*1070*/  STS [R21+0x400], RZ ;  /* 0x000400ff15007388 */ /* 0x0005e80000000800 */
[----:B------:R2:W-:Y:S04]  /*1080*/  STS [R21+0x800], RZ ;  /* 0x000800ff15007388 */ /* 0x0005e80000000800 */
[----:B------:R2:W-:Y:S04]  /*1090*/  STS [R21+0xc00], RZ ;  /* 0x000c00ff15007388 */ /* 0x0005e80000000800 */
[----:B------:R2:W-:Y:S04]  /*10a0*/  STS [R21+0x1000], RZ ;  /* 0x001000ff15007388 */ /* 0x0005e80000000800 */
[----:B------:R2:W-:Y:S04]  /*10b0*/  STS [R21+0x1400], RZ ;  /* 0x001400ff15007388 */ /* 0x0005e80000000800 */
[----:B------:R2:W-:Y:S04]  /*10c0*/  STS [R21+0x1800], RZ ;  /* 0x001800ff15007388 */ /* 0x0005e80000000800 */
[----:B------:R2:W-:Y:S02]  /*10d0*/  STS [R21+0x1c00], RZ ;  /* 0x001c00ff15007388 */ /* 0x0005e40000000800 */
.L_x_16:
[----:B------:R-:W-:Y:S05]  /*10e0*/  BSYNC.RECONVERGENT B0 ;  /* 0x0000000000007941 */ /* 0x000fea0003800200 */
.L_x_15:
[----:B------:R-:W-:Y:S05]  /*10f0*/  @!P1 BRA `(.L_x_11) ;  /* 0x0000000000449947 */ /* 0x000fea0003800000 */
[----:B------:R-:W-:Y:S02]  /*1100*/  ISETP.GE.U32.AND P0, PT, R36, 0x4, PT ;  /* 0x000000042400780c */ /* 0x000fe40003f06070 */
[----:B------:R-:W-:-:S04]  /*1110*/  LOP3.LUT R35, R35, 0x3, RZ, 0xc0, !PT ;  /* 0x0000000323237812 */ /* 0x000fc800078ec0ff */
[----:B------:R-:W-:-:S07]  /*1120*/  ISETP.NE.AND P1, PT, R35, RZ, PT ;  /* 0x000000ff2300720c */ /* 0x000fce0003f25270 */
[C---:B--2---:R-:W-:Y:S02]  /*1130*/  @P0 IMAD R21, R20.reuse, 0x4, R29 ;  /* 0x0000000414150824 */ /* 0x044fe400078e021d */
[----:B------:R-:W-:-:S03]  /*1140*/  @P0 VIADD R20, R20, 0x400 ;  /* 0x0000040014140836 */ /* 0x000fc60000000000 */
[----:B------:R3:W-:Y:S04]  /*1150*/  @P0 STS [R21], RZ ;  /* 0x000000ff15000388 */ /* 0x0007e80000000800 */
[----:B------:R3:W-:Y:S04]  /*1160*/  @P0 STS [R21+0x400], RZ ;  /* 0x000400ff15000388 */ /* 0x0007e80000000800 */
[----:B------:R3:W-:Y:S04]  /*1170*/  @P0 STS [R21+0x800], RZ ;  /* 0x000800ff15000388 */ /* 0x0007e80000000800 */
[----:B------:R3:W-:Y:S01]  /*1180*/  @P0 STS [R21+0xc00], RZ ;  /* 0x000c00ff15000388 */ /* 0x0007e20000000800 */
[----:B------:R-:W-:Y:S05]  /*1190*/  @!P1 BRA `(.L_x_11) ;  /* 0x00000000001c9947 */ /* 0x000fea0003800000 */
[----:B------:R-:W-:Y:S01]  /*11a0*/  IMAD R20, R20, 0x4, R29 ;  /* 0x0000000414147824 */ /* 0x000fe200078e021d */
[----:B------:R-:W-:-:S04]  /*11b0*/  ISETP.NE.AND P0, PT, R35, 0x1, PT ;  /* 0x000000012300780c */ /* 0x000fc80003f05270 */
[----:B------:R4:W-:Y:S09]  /*11c0*/  STS [R20], RZ ;  /* 0x000000ff14007388 */ /* 0x0009f20000000800 */
[----:B----4-:R-:W-:Y:S05]  /*11d0*/  @!P0 BRA `(.L_x_11) ;  /* 0x00000000000c8947 */ /* 0x010fea0003800000 */
[----:B------:R-:W-:Y:S01]  /*11e0*/  ISETP.NE.AND P0, PT, R35, 0x2, PT ;  /* 0x000000022300780c */ /* 0x000fe20003f05270 */
[----:B------:R4:W-:-:S12]  /*11f0*/  STS [R20+0x400], RZ ;  /* 0x000400ff14007388 */ /* 0x0009d80000000800 */
[----:B------:R4:W-:Y:S02]  /*1200*/  @P0 STS [R20+0x800], RZ ;  /* 0x000800ff14000388 */ /* 0x0009e40000000800 */
.L_x_11:
[----:B------:R-:W-:Y:S01]  /*1210*/  ISETP.GE.AND P0, PT, R3, R31, PT ;  /* 0x0000001f0300720c */ /* 0x000fe20003f06270 */
[----:B------:R-:W-:Y:S05]  /*1220*/  WARPSYNC.ALL ;  /* 0x0000000000007948 */ /* 0x000fea0003800000 */
[----:B------:R-:W-:Y:S06]  /*1230*/  BAR.SYNC.DEFER_BLOCKING 0x0 ;  /* 0x0000000000007b1d */ /* 0x000fec0000010000 */
[----:B------:R-:W-:Y:S04]  /*1240*/  BSSY.RECONVERGENT B0, `(.L_x_17) ;  /* 0x0000054000007945 */ /* 0x000fe80003800200 */
[----:B------:R-:W-:Y:S05]  /*1250*/  @P0 BRA `(.L_x_18) ;  /* 0x0000000400480947 */ /* 0x000fea0003800000 */
[----:B-1----:R-:W-:-:S07]  /*1260*/  MOV R38, R3 ;  /* 0x0000000300267202 */ /* 0x002fce0000000f00 */
.L_x_24:
[----:B------:R-:W-:Y:S01]  /*1270*/  ISETP.GE.AND P0, PT, R0, R13, PT ;  /* 0x0000000d0000720c */ /* 0x000fe20003f06270 */
[----:B------:R-:W-:-:S12]  /*1280*/  BSSY.RECONVERGENT B2, `(.L_x_19) ;  /* 0x000004c000027945 */ /* 0x000fd80003800200 */
[----:B01----:R-:W-:Y:S05]  /*1290*/  @P0 BRA `(.L_x_20) ;  /* 0x0000000400280947 */ /* 0x003fea0003800000 */
[----:B------:R-:W1:Y:S01]  /*12a0*/  LDC R40, c[0x0][0x3b4] ;  /* 0x0000ed00ff287b82 */ /* 0x000e620000000800 */
[----:B------:R-:W-:Y:S01]  /*12b0*/  ISETP.GE.U32.AND P1, PT, R12, 0x30, PT ;  /* 0x000000300c00780c */ /* 0x000fe20003f26070 */
[----:B------:R-:W-:Y:S01]  /*12c0*/  BSSY.RECONVERGENT B3, `(.L_x_21) ;  /* 0x0000029000037945 */ /* 0x000fe20003800200 */
[----:B------:R-:W-:Y:S01]  /*12d0*/  LOP3.LUT P0, RZ, R18, 0x3, RZ, 0xc0, !PT ;  /* 0x0000000312ff7812 */ /* 0x000fe2000780c0ff */
[----:B------:R-:W-:Y:S02]  /*12e0*/  IMAD R33, R38, R9, RZ ;  /* 0x0000000926217224 */ /* 0x000fe400078e02ff */
[----:B------:R-:W-:Y:S02]  /*12f0*/  IMAD.MOV.U32 R42, RZ, RZ, R0 ;  /* 0x000000ffff2a7224 */ /* 0x000fe400078e0000 */
[----:B-1----:R-:W-:-:S05]  /*1300*/  IMAD R24, R15, R40, R38 ;  /* 0x000000280f187224 */ /* 0x002fca00078e0226 */
[----:B------:R-:W-:Y:S01]  /*1310*/  SHF.R.S32.HI R25, RZ, 0x1f, R24 ;  /* 0x0000001fff197819 */ /* 0x000fe20000011418 */
[----:B------:R-:W-:Y:S06]  /*1320*/  @!P1 BRA `(.L_x_22) ;  /* 0x0000000000889947 */ /* 0x000fec0003800000 */
[----:B------:R-:W-:Y:S02]  /*1330*/  IMAD.MOV.U32 R39, RZ, RZ, RZ ;  /* 0x000000ffff277224 */ /* 0x000fe400078e00ff */
[----:B------:R-:W-:-:S07]  /*1340*/  IMAD.MOV.U32 R42, RZ, RZ, R0 ;  /* 0x000000ffff2a7224 */ /* 0x000fce00078e0000 */
.L_x_23:
[----:B------:R-:W0:Y:S01]  /*1350*/  LDCU UR11, c[0x0][0x3ac] ;  /* 0x00007580ff0b77ac */ /* 0x000e220008000800 */
[----:B------:R-:W-:Y:S01]  /*1360*/  IMAD R23, R7, R40, R42 ;  /* 0x0000002807177224 */ /* 0x000fe200078e022a */
[----:B-1----:R-:W1:Y:S03]  /*1370*/  LDCU.64 UR6, c[0x0][0x388] ;  /* 0x00007100ff0677ac */ /* 0x002e660008000a00 */
[C---:B------:R-:W-:Y:S01]  /*1380*/  VIADD R45, R23.reuse, 0x20 ;  /* 0x00000020172d7836 */ /* 0x040fe20000000000 */
[C---:B------:R-:W-:Y:S01]  /*1390*/  IADD3 R47, PT, PT, R23.reuse, 0x10, RZ ;  /* 0x00000010172f7810 */ /* 0x040fe20007ffe0ff */
[C---:B------:R-:W-:Y:S02]  /*13a0*/  VIADD R37, R23.reuse, 0x30 ;  /* 0x0000003017257836 */ /* 0x040fe40000000000 */
[----:B0-234-:R-:W-:-:S04]  /*13b0*/  IMAD.WIDE R20, R23, UR11, R24 ;  /* 0x0000000b17147c25 */ /* 0x01dfc8000f8e0218 */
[----:B------:R-:W-:Y:S01]  /*13c0*/  IMAD.WIDE R46, R47, UR11, R24 ;  /* 0x0000000b2f2e7c25 */ /* 0x000fe2000f8e0218 */
[----:B-1----:R-:W-:-:S03]  /*13d0*/  LEA R34, P1, R20, UR6, 0x2 ;  /* 0x0000000614227c11 */ /* 0x002fc6000f8210ff */
[----:B------:R-:W-:Y:S01]  /*13e0*/  IMAD.WIDE R44, R45, UR11, R24 ;  /* 0x0000000b2d2c7c25 */ /* 0x000fe2000f8e0218 */
[----:B------:R-:W-:Y:S02]  /*13f0*/  LEA.HI.X R35, R20, UR7, R21, 0x2, P1 ;  /* 0x0000000714237c11 */ /* 0x000fe400088f1415 */
[----:B------:R-:W-:Y:S01]  /*1400*/  LEA R26, P1, R46, UR6, 0x2 ;  /* 0x000000062e1a7c11 */ /* 0x000fe2000f8210ff */
[----:B------:R-:W-:Y:S01]  /*1410*/  IMAD.WIDE R36, R37, UR11, R24 ;  /* 0x0000000b25247c25 */ /* 0x000fe2000f8e0218 */
[----:B------:R-:W-:Y:S01]  /*1420*/  LEA R22, P2, R44, UR6, 0x2 ;  /* 0x000000062c167c11 */ /* 0x000fe2000f8410ff */
[----:B------:R-:W2:Y:S01]  /*1430*/  LDG.E.CONSTANT R34, desc[UR4][R34.64] ;  /* 0x0000000422227981 */ /* 0x000ea2000c1e9900 */
[----:B------:R-:W-:Y:S02]  /*1440*/  LEA.HI.X R27, R46, UR7, R47, 0x2, P1 ;  /* 0x000000072e1b7c11 */ /* 0x000fe400088f142f */
[----:B------:R-:W-:Y:S02]  /*1450*/  LEA R20, P3, R36, UR6, 0x2 ;  /* 0x0000000624147c11 */ /* 0x000fe4000f8610ff */
[----:B------:R-:W-:Y:S01]  /*1460*/  LEA.HI.X R23, R44, UR7, R45, 0x2, P2 ;  /* 0x000000072c177c11 */ /* 0x000fe200090f142d */
[----:B------:R-:W3:Y:S01]  /*1470*/  LDG.E.CONSTANT R26, desc[UR4][R26.64] ;  /* 0x000000041a1a7981 */ /* 0x000ee2000c1e9900 */
[----:B------:R-:W-:-:S03]  /*1480*/  LEA.HI.X R21, R36, UR7, R37, 0x2, P3 ;  /* 0x0000000724157c11 */ /* 0x000fc600098f1425 */
[----:B------:R-:W4:Y:S04]  /*1490*/  LDG.E.CONSTANT R22, desc[UR4][R22.64] ;  /* 0x0000000416167981 */ /* 0x000f28000c1e9900 */
[----:B------:R-:W5:Y:S01]  /*14a0*/  LDG.E.CONSTANT R20, desc[UR4][R20.64] ;  /* 0x0000000414147981 */ /* 0x000f62000c1e9900 */
[----:B------:R-:W-:-:S05]  /*14b0*/  IMAD.IADD R36, R33, 0x1, R42 ;  /* 0x0000000121247824 */ /* 0x000fca00078e022a */
[----:B------:R-:W-:Y:S01]  /*14c0*/  LEA R37, R36, R29, 0x2 ;  /* 0x0000001d24257211 */ /* 0x000fe200078e10ff */
[----:B------:R-:W-:-:S05]  /*14d0*/  VIADD R39, R39, 0x4 ;  /* 0x0000000427277836 */ /* 0x000fca0000000000 */
[----:B------:R-:W-:Y:S01]  /*14e0*/  ISETP.NE.AND P1, PT, R39, R30, PT ;  /* 0x0000001e2700720c */ /* 0x000fe20003f25270 */
[----:B------:R-:W-:Y:S01]  /*14f0*/  VIADD R42, R42, 0x40 ;  /* 0x000000402a2a7836 */ /* 0x000fe20000000000 */
[----:B--2---:R1:W-:Y:S04]  /*1500*/  STS [R37], R34 ;  /* 0x0000002225007388 */ /* 0x0043e80000000800 */
[----:B---3--:R1:W-:Y:S04]  /*1510*/  STS [R37+0x40], R26 ;  /* 0x0000401a25007388 */ /* 0x0083e80000000800 */
[----:B----4-:R1:W-:Y:S04]  /*1520*/  STS [R37+0x80], R22 ;  /* 0x0000801625007388 */ /* 0x0103e80000000800 */
[----:B-----5:R1:W-:Y:S01]  /*1530*/  STS [R37+0xc0], R20 ;  /* 0x0000c01425007388 */ /* 0x0203e20000000800 */
[----:B------:R-:W-:Y:S05]  /*1540*/  @P1 BRA `(.L_x_23) ;  /* 0xfffffffc00801947 */ /* 0x000fea000383ffff */
.L_x_22:
[----:B------:R-:W-:Y:S05]  /*1550*/  BSYNC.RECONVERGENT B3 ;  /* 0x0000000000037941 */ /* 0x000fea0003800200 */
.L_x_21:
[----:B------:R-:W-:Y:S05]  /*1560*/  @!P0 BRA `(.L_x_20) ;  /* 0x0000000000748947 */ /* 0x000fea0003800000 */
[C---:B------:R-:W-:Y:S02]  /*1570*/  LOP3.LUT P1, RZ, R12.reuse, 0x30, RZ, 0xc0, !PT ;  /* 0x000000300cff7812 */ /* 0x040fe4000782c0ff */
[----:B------:R-:W-:-:S11]  /*1580*/  LOP3.LUT P0, RZ, R12, 0x10, RZ, 0xc0, !PT ;  /* 0x000000100cff7812 */ /* 0x000fd6000780c0ff */
[----:B-1----:R-:W1:Y:S01]  /*1590*/  @P1 LDC R34, c[0x0][0x3ac] ;  /* 0x0000eb00ff221b82 */ /* 0x002e620000000800 */
[--C-:B------:R-:W-:Y:S02]  /*15a0*/  @P1 IMAD R27, R7, R40, R42.reuse ;  /* 0x00000028071b1224 */ /* 0x100fe400078e022a */
[----:B------:R-:W-:Y:S01]  /*15b0*/  @P1 IMAD.IADD R44, R33, 0x1, R42 ;  /* 0x00000001212c1824 */ /* 0x000fe200078e022a */
[----:B------:R-:W-:Y:S01]  /*15c0*/  @P1 IADD3 R42, PT, PT, R42, 0x20, RZ ;  /* 0x000000202a2a1810 */ /* 0x000fe20007ffe0ff */
[----:B------:R-:W-:-:S03]  /*15d0*/  @P1 VIADD R35, R27, 0x10 ;  /* 0x000000101b231836 */ /* 0x000fc60000000000 */
[----:B------:R-:W5:Y:S01]  /*15e0*/  @!P0 LDC R36, c[0x0][0x3ac] ;  /* 0x0000eb00ff248b82 */ /* 0x000f620000000800 */
[----:B------:R-:W-:-:S07]  /*15f0*/  @!P0 IMAD R37, R7, R40, R42 ;  /* 0x0000002807258224 */ /* 0x000fce00078e022a */
[----:B0-234-:R-:W0:Y:S08]  /*1600*/  @P1 LDC.64 R20, c[0x0][0x388] ;  /* 0x0000e200ff141b82 */ /* 0x01de300000000a00 */
[----:B------:R-:W2:Y:S01]  /*1610*/  @!P0 LDC.64 R22, c[0x0][0x388] ;  /* 0x0000e200ff168b82 */ /* 0x000ea20000000a00 */
[----:B-1----:R-:W-:-:S04]  /*1620*/  @P1 IMAD.WIDE R26, R27, R34, R24 ;  /* 0x000000221b1a1225 */ /* 0x002fc800078e0218 */
[----:B------:R-:W-:-:S04]  /*1630*/  @P1 IMAD.WIDE R34, R35, R34, R24 ;  /* 0x0000002223221225 */ /* 0x000fc800078e0218 */
[----:B-----5:R-:W-:Y:S01]  /*1640*/  @!P0 IMAD.WIDE R36, R37, R36, R24 ;  /* 0x0000002425248225 */ /* 0x020fe200078e0218 */
[-C--:B0-----:R-:W-:Y:S02]  /*1650*/  @P1 LEA R24, P2, R26, R20.reuse, 0x2 ;  /* 0x000000141a181211 */ /* 0x081fe400078410ff */
[----:B------:R-:W-:Y:S02]  /*1660*/  @P1 LEA R20, P3, R34, R20, 0x2 ;  /* 0x0000001422141211 */ /* 0x000fe400078610ff */
[-C--:B------:R-:W-:Y:S02]  /*1670*/  @P1 LEA.HI.X R25, R26, R21.reuse, R27, 0x2, P2 ;  /* 0x000000151a191211 */ /* 0x080fe400010f141b */
[----:B------:R-:W-:Y:S02]  /*1680*/  @P1 LEA.HI.X R21, R34, R21, R35, 0x2, P3 ;  /* 0x0000001522151211 */ /* 0x000fe400018f1423 */
[C---:B--2---:R-:W-:Y:S01]  /*1690*/  @!P0 LEA R22, P2, R36.reuse, R22, 0x2 ;  /* 0x0000001624168211 */ /* 0x044fe200078410ff */
[----:B------:R-:W2:Y:S03]  /*16a0*/  @P1 LDG.E.CONSTANT R24, desc[UR4][R24.64] ;  /* 0x0000000418181981 */ /* 0x000ea6000c1e9900 */
[----:B------:R-:W-:Y:S01]  /*16b0*/  @!P0 LEA.HI.X R23, R36, R23, R37, 0x2, P2 ;  /* 0x0000001724178211 */ /* 0x000fe200010f1425 */
[----:B------:R-:W3:Y:S04]  /*16c0*/  @P1 LDG.E.CONSTANT R20, desc[UR4][R20.64] ;  /* 0x0000000414141981 */ /* 0x000ee8000c1e9900 */
[----:B------:R-:W4:Y:S01]  /*16d0*/  @!P0 LDG.E.CONSTANT R22, desc[UR4][R22.64] ;  /* 0x0000000416168981 */ /* 0x000f22000c1e9900 */
[----:B------:R-:W-:-:S02]  /*16e0*/  @!P0 IMAD.IADD R26, R33, 0x1, R42 ;  /* 0x00000001211a8824 */ /* 0x000fc400078e022a */
[----:B------:R-:W-:-:S03]  /*16f0*/  @P1 IMAD R27, R44, 0x4, R29 ;  /* 0x000000042c1b1824 */ /* 0x000fc600078e021d */
[----:B------:R-:W-:Y:S02]  /*1700*/  @!P0 LEA R33, R26, R29, 0x2 ;  /* 0x0000001d1a218211 */ /* 0x000fe400078e10ff */
[----:B--2---:R0:W-:Y:S04]  /*1710*/  @P1 STS [R27], R24 ;  /* 0x000000181b001388 */ /* 0x0041e80000000800 */
[----:B---3--:R0:W-:Y:S04]  /*1720*/  @P1 STS [R27+0x40], R20 ;  /* 0x000040141b001388 */ /* 0x0081e80000000800 */
[----:B----4-:R0:W-:Y:S02]  /*1730*/  @!P0 STS [R33], R22 ;  /* 0x0000001621008388 */ /* 0x0101e40000000800 */
.L_x_20:
[----:B------:R-:W-:Y:S05]  /*1740*/  BSYNC.RECONVERGENT B2 ;  /* 0x0000000000027941 */ /* 0x000fea0003800200 */
.L_x_19:
[----:B------:R-:W-:-:S05]  /*1750*/  VIADD R38, R38, 0x10 ;  /* 0x0000001026267836 */ /* 0x000fca0000000000 */
[----:B------:R-:W-:-:S13]  /*1760*/  ISETP.GE.AND P0, PT, R38, R31, PT ;  /* 0x0000001f2600720c */ /* 0x000fda0003f06270 */
[----:B------:R-:W-:Y:S05]  /*1770*/  @!P0 BRA `(.L_x_24) ;  /* 0xfffffff800bc8947 */ /* 0x000fea000383ffff */
.L_x_18:
[----:B------:R-:W-:Y:S05]  /*1780*/  BSYNC.RECONVERGENT B0 ;  /* 0x0000000000007941 */ /* 0x000fea0003800200 */
.L_x_17:
[----:B------:R-:W5:Y:S01]  /*1790*/  LDCU UR6, c[0x0][0x3b0] ;  /* 0x00007600ff0677ac */ /* 0x000f620008000800 */
[----:B------:R-:W-:Y:S01]  /*17a0*/  BSSY.RECONVERGENT B0, `(.L_x_25) ;  /* 0x000004f000007945 */ /* 0x000fe20003800200 */
[----:B------:R-:W0:Y:S01]  /*17b0*/  LDCU UR7, c[0x0][0x3a8] ;  /* 0x00007500ff0777ac */ /* 0x000e220008000800 */
[----:B------:R-:W-:Y:S01]  /*17c0*/  BAR.SYNC.DEFER_BLOCKING 0x0 ;  /* 0x0000000000007b1d */ /* 0x000fe20000010000 */
[----:B-----5:R-:W-:-:S04]  /*17d0*/  ISETP.GE.AND P0, PT, R2, UR6, PT ;  /* 0x0000000602007c0c */ /* 0x020fc8000bf06270 */
[----:B0-----:R-:W-:-:S04]  /*17e0*/  ISETP.GE.OR P0, PT, R6, UR7, P0 ;  /* 0x0000000706007c0c */ /* 0x001fc80008706670 */
[----:B------:R-:W-:-:S13]  /*17f0*/  ISETP.LT.OR P0, PT, R31, 0x1, P0 ;  /* 0x000000011f00780c */ /* 0x000fda0000701670 */
[----:B------:R-:W-:Y:S05]  /*1800*/  @P0 BRA `(.L_x_26) ;  /* 0x0000000400200947 */ /* 0x000fea0003800000 */
[C---:B-1--4-:R-:W-:Y:S01]  /*1810*/  VIADD R20, R32.reuse, 0xffffffff ;  /* 0xffffffff20147836 */ /* 0x052fe20000000000 */
[----:B------:R-:W-:Y:S01]  /*1820*/  LOP3.LUT R33, R32, 0x3, RZ, 0xc0, !PT ;  /* 0x0000000320217812 */ /* 0x000fe200078ec0ff */
[----:B------:R-:W-:Y:S03]  /*1830*/  BSSY.RECONVERGENT B2, `(.L_x_27) ;  /* 0x0000029000027945 */ /* 0x000fe60003800200 */
[----:B------:R-:W-:Y:S01]  /*1840*/  ISETP.GE.U32.AND P0, PT, R20, 0x3, PT ;  /* 0x000000031400780c */ /* 0x000fe20003f06070 */
[----:B------:R-:W-:Y:S01]  /*1850*/  IMAD.MOV.U32 R20, RZ, RZ, RZ ;  /* 0x000000ffff147224 */ /* 0x000fe200078e00ff */
[----:B------:R-:W-:-:S11]  /*1860*/  ISETP.NE.AND P1, PT, R33, RZ, PT ;  /* 0x000000ff2100720c */ /* 0x000fd60003f25270 */
[----:B------:R-:W-:Y:S05]  /*1870*/  @!P0 BRA `(.L_x_28) ;  /* 0x0000000000908947 */ /* 0x000fea0003800000 */
[----:B------:R-:W-:Y:S01]  /*1880*/  HFMA2 R22, -RZ, RZ, 0, 0 ;  /* 0x00000000ff167431 */ /* 0x000fe200000001ff */
[----:B------:R-:W-:Y:S02]  /*1890*/  ISETP.GE.AND P2, PT, R28, R13, PT ;  /* 0x0000000d1c00720c */ /* 0x000fe40003f46270 */
[----:B------:R-:W-:-:S11]  /*18a0*/  LOP3.LUT R20, R32, 0xfffffffc, RZ, 0xc0, !PT ;  /* 0xfffffffc20147812 */ /* 0x000fd600078ec0ff */
.L_x_29:
[----:B------:R-:W-:Y:S01]  /*18b0*/  ISETP.GE.AND P0, PT, R28, R13, PT ;  /* 0x0000000d1c00720c */ /* 0x000fe20003f06270 */
[C---:B------:R-:W-:Y:S01]  /*18c0*/  @!P2 IMAD R26, R22.reuse, R9, R28 ;  /* 0x00000009161aa224 */ /* 0x040fe200078e021c */
[----:B------:R-:W-:Y:S01]  /*18d0*/  MOV R23, RZ ;  /* 0x000000ff00177202 */ /* 0x000fe20000000f00 */
[----:B--23--:R-:W-:Y:S02]  /*18e0*/  IMAD R21, R22, 0x11, R3 ;  /* 0x0000001116157824 */ /* 0x00cfe400078e0203 */
[----:B------:R-:W-:Y:S02]  /*18f0*/  IMAD.MOV.U32 R24, RZ, RZ, RZ ;  /* 0x000000ffff187224 */ /* 0x000fe400078e00ff */
[----:B------:R-:W-:Y:S02]  /*1900*/  @!P2 IMAD R26, R26, 0x4, R29 ;  /* 0x000000041a1aa824 */ /* 0x000fe400078e021d */
[----:B------:R-:W-:-:S03]  /*1910*/  IMAD R35, R21, 0x4, R8 ;  /* 0x0000000415237824 */ /* 0x000fc600078e0208 */
[----:B------:R-:W-:Y:S01]  /*1920*/  @!P2 LDS R24, [R26] ;  /* 0x000000001a18a984 */ /* 0x000fe20000000800 */
[CC--:B------:R-:W-:Y:S02]  /*1930*/  @!P0 IMAD R25, R22.reuse, R9.reuse, R9 ;  /* 0x0000000916198224 */ /* 0x0c0fe400078e0209 */
[----:B------:R-:W-:Y:S01]  /*1940*/  @!P0 VIADD R27, R22, 0x2 ;  /* 0x00000002161b8836 */ /* 0x000fe20000000000 */
[----:B------:R-:W-:Y:S01]  /*1950*/  LDS R26, [R35+0x44] ;  /* 0x00004400231a7984 */ /* 0x000fe20000000800 */
[----:B------:R-:W-:Y:S02]  /*1960*/  @!P0 IMAD.IADD R32, R28, 0x1, R25 ;  /* 0x000000011c208824 */ /* 0x000fe400078e0219 */
[----:B------:R-:W-:Y:S01]  /*1970*/  @!P0 VIADD R31, R22, 0x3 ;  /* 0x00000003161f8836 */ /* 0x000fe20000000000 */
[----:B------:R-:W-:Y:S01]  /*1980*/  LDS R38, [R35+0xcc] ;  /* 0x0000cc0023267984 */ /* 0x000fe20000000800 */
[--C-:B------:R-:W-:Y:S01]  /*1990*/  @!P0 IMAD R34, R27, R9, R28.reuse ;  /* 0x000000091b228224 */ /* 0x100fe200078e021c */
[----:B------:R-:W-:Y:S01]  /*19a0*/  @!P0 LEA R21, R32, R29, 0x2 ;  /* 0x0000001d20158211 */ /* 0x000fe200078e10ff */
[----:B------:R-:W-:Y:S01]  /*19b0*/  IMAD.MOV.U32 R25, RZ, RZ, RZ ;  /* 0x000000ffff197224 */ /* 0x000fe200078e00ff */
[----:B------:R-:W0:Y:S01]  /*19c0*/  LDS R32, [R35] ;  /* 0x0000000023207984 */ /* 0x000e220000000800 */
[----:B------:R-:W-:-:S02]  /*19d0*/  @!P0 IMAD R36, R31, R9, R28 ;  /* 0x000000091f248224 */ /* 0x000fc400078e021c */
[----:B------:R-:W-:Y:S01]  /*19e0*/  @!P0 IMAD R34, R34, 0x4, R29 ;  /* 0x0000000422228824 */ /* 0x000fe200078e021d */
[----:B------:R-:W1:Y:S01]  /*19f0*/  @!P0 LDS R23, [R21] ;  /* 0x0000000015178984 */ /* 0x000e620000000800 */
[----:B------:R-:W-:Y:S01]  /*1a00*/  IMAD.MOV.U32 R27, RZ, RZ, RZ ;  /* 0x000000ffff1b7224 */ /* 0x000fe200078e00ff */
[----:B------:R-:W-:Y:S01]  /*1a10*/  @!P0 LEA R31, R36, R29, 0x2 ;  /* 0x0000001d241f8211 */ /* 0x000fe200078e10ff */
[----:B------:R-:W-:Y:S01]  /*1a20*/  VIADD R22, R22, 0x4 ;  /* 0x0000000416167836 */ /* 0x000fe20000000000 */
[----:B------:R-:W-:Y:S04]  /*1a30*/  @!P0 LDS R25, [R34] ;  /* 0x0000000022198984 */ /* 0x000fe80000000800 */
[----:B------:R-:W2:Y:S04]  /*1a40*/  LDS R36, [R35+0x88] ;  /* 0x0000880023247984 */ /* 0x000ea80000000800 */
[----:B------:R-:W3:Y:S01]  /*1a50*/  @!P0 LDS R27, [R31] ;  /* 0x000000001f1b8984 */ /* 0x000ee20000000800 */
[----:B------:R-:W-:Y:S01]  /*1a60*/  ISETP.NE.AND P0, PT, R22, R20, PT ;  /* 0x000000141600720c */ /* 0x000fe20003f05270 */
[----:B0-----:R-:W-:-:S04]  /*1a70*/  FFMA R5, R32, R24, R5 ;  /* 0x0000001820057223 */ /* 0x001fc80000000005 */
[----:B-1----:R-:W-:-:S04]  /*1a80*/  FFMA R5, R26, R23, R5 ;  /* 0x000000171a057223 */ /* 0x002fc80000000005 */
[----:B--2---:R-:W-:-:S04]  /*1a90*/  FFMA R5, R36, R25, R5 ;  /* 0x0000001924057223 */ /* 0x004fc80000000005 */
[----:B---3--:R-:W-:Y:S01]  /*1aa0*/  FFMA R5, R38, R27, R5 ;  /* 0x0000001b26057223 */ /* 0x008fe20000000005 */
[----:B------:R-:W-:Y:S06]  /*1ab0*/  @P0 BRA `(.L_x_29) ;  /* 0xfffffffc007c0947 */ /* 0x000fec000383ffff */
.L_x_28:
[----:B------:R-:W-:Y:S05]  /*1ac0*/  BSYNC.RECONVERGENT B2 ;  /* 0x0000000000027941 */ /* 0x000fea0003800200 */
.L_x_27:
[----:B------:R-:W-:Y:S05]  /*1ad0*/  @!P1 BRA `(.L_x_26) ;  /* 0x00000000006c9947 */ /* 0x000fea0003800000 */
[----:B------:R-:W-:Y:S01]  /*1ae0*/  ISETP.GE.AND P1, PT, R28, R13, PT ;  /* 0x0000000d1c00720c */ /* 0x000fe20003f26270 */
[----:B--23--:R-:W-:Y:S01]  /*1af0*/  IMAD R21, R20, 0x11, R3 ;  /* 0x0000001114157824 */ /* 0x00cfe200078e0203 */
[----:B------:R-:W-:Y:S01]  /*1b00*/  ISETP.NE.AND P0, PT, R33, 0x1, PT ;  /* 0x000000012100780c */ /* 0x000fe20003f05270 */
[----:B------:R-:W-:Y:S02]  /*1b10*/  IMAD.MOV.U32 R22, RZ, RZ, RZ ;  /* 0x000000ffff167224 */ /* 0x000fe400078e00ff */
[----:B------:R-:W-:-:S05]  /*1b20*/  IMAD R23, R21, 0x4, R8 ;  /* 0x0000000415177824 */ /* 0x000fca00078e0208 */
[----:B------:R-:W-:Y:S03]  /*1b30*/  LDS R26, [R23] ;  /* 0x00000000171a7984 */ /* 0x000fe60000000800 */
[----:B------:R-:W-:-:S05]  /*1b40*/  @!P1 IMAD R24, R20, R9, R28 ;  /* 0x0000000914189224 */ /* 0x000fca00078e021c */
[----:B------:R-:W-:-:S05]  /*1b50*/  @!P1 LEA R24, R24, R29, 0x2 ;  /* 0x0000001d18189211 */ /* 0x000fca00078e10ff */
[----:B------:R-:W0:Y:S02]  /*1b60*/  @!P1 LDS R22, [R24] ;  /* 0x0000000018169984 */ /* 0x000e240000000800 */
[----:B0-----:R-:W-:Y:S01]  /*1b70*/  FFMA R5, R26, R22, R5 ;  /* 0x000000161a057223 */ /* 0x001fe20000000005 */
[----:B------:R-:W-:Y:S06]  /*1b80*/  @!P0 BRA `(.L_x_26) ;  /* 0x0000000000408947 */ /* 0x000fec0003800000 */
[----:B------:R-:W-:Y:S01]  /*1b90*/  @!P1 IMAD R21, R20, R9, R9 ;  /* 0x0000000914159224 */ /* 0x000fe200078e0209 */
[----:B------:R-:W-:Y:S01]  /*1ba0*/  LDS R26, [R23+0x44] ;  /* 0x00004400171a7984 */ /* 0x000fe20000000800 */
[----:B------:R-:W-:Y:S01]  /*1bb0*/  IMAD.MOV.U32 R22, RZ, RZ, RZ ;  /* 0x000000ffff167224 */ /* 0x000fe200078e00ff */
[----:B------:R-:W-:Y:S01]  /*1bc0*/  ISETP.NE.AND P0, PT, R33, 0x2, PT ;  /* 0x000000022100780c */ /* 0x000fe20003f05270 */
[----:B------:R-:W-:-:S04]  /*1bd0*/  @!P1 IMAD.IADD R24, R28, 0x1, R21 ;  /* 0x000000011c189824 */ /* 0x000fc800078e0215 */
[----:B------:R-:W-:-:S05]  /*1be0*/  @!P1 IMAD R24, R24, 0x4, R29 ;  /* 0x0000000418189824 */ /* 0x000fca00078e021d */
[----:B------:R-:W0:Y:S02]  /*1bf0*/  @!P1 LDS R22, [R24] ;  /* 0x0000000018169984 */ /* 0x000e240000000800 */
[----:B0-----:R-:W-:Y:S01]  /*1c00*/  FFMA R5, R26, R22, R5 ;  /* 0x000000161a057223 */ /* 0x001fe20000000005 */
[----:B------:R-:W-:Y:S06]  /*1c10*/  @!P0 BRA `(.L_x_26) ;  /* 0x00000000001c8947 */ /* 0x000fec0003800000 */
[----:B------:R-:W-:Y:S01]  /*1c20*/  @!P1 IADD3 R20, PT, PT, R20, 0x2, RZ ;  /* 0x0000000214149810 */ /* 0x000fe20007ffe0ff */
[----:B------:R-:W-:Y:S04]  /*1c30*/  LDS R24, [R23+0x88] ;  /* 0x0000880017187984 */ /* 0x000fe80000000800 */
[----:B------:R-:W-:Y:S02]  /*1c40*/  @!P1 IMAD R22, R20, R9, R28 ;  /* 0x0000000914169224 */ /* 0x000fe400078e021c */
[----:B------:R-:W-:Y:S02]  /*1c50*/  IMAD.MOV.U32 R20, RZ, RZ, RZ ;  /* 0x000000ffff147224 */ /* 0x000fe400078e00ff */
[----:B------:R-:W-:-:S05]  /*1c60*/  @!P1 IMAD R22, R22, 0x4, R29 ;  /* 0x0000000416169824 */ /* 0x000fca00078e021d */
[----:B------:R-:W0:Y:S02]  /*1c70*/  @!P1 LDS R20, [R22] ;  /* 0x0000000016149984 */ /* 0x000e240000000800 */
[----:B0-----:R-:W-:-:S07]  /*1c80*/  FFMA R5, R24, R20, R5 ;  /* 0x0000001418057223 */ /* 0x001fce0000000005 */
.L_x_26:
[----:B------:R-:W-:Y:S05]  /*1c90*/  BSYNC.RECONVERGENT B0 ;  /* 0x0000000000007941 */ /* 0x000fea0003800200 */
.L_x_25:
[----:B------:R-:W-:Y:S06]  /*1ca0*/  BAR.SYNC.DEFER_BLOCKING 0x0 ;  /* 0x0000000000007b1d */ /* 0x000fec0000010000 */
.L_x_1:
[----:B------:R-:W0:Y:S01]  /*1cb0*/  LDCU UR6, c[0x0][0x3b4] ;  /* 0x00007680ff0677ac */ /* 0x000e220008000800 */
[----:B------:R-:W-:-:S05]  /*1cc0*/  VIADD R15, R15, 0x1 ;  /* 0x000000010f0f7836 */ /* 0x000fca0000000000 */
[----:B------:R-:W-:Y:S02]  /*1cd0*/  ISETP.NE.AND P0, PT, R15, R4, PT ;  /* 0x000000040f00720c */ /* 0x000fe40003f05270 */
[----:B0-----:R-:W-:-:S11]  /*1ce0*/  IADD3 R17, PT, PT, R17, -UR6, RZ ;  /* 0x8000000611117c10 */ /* 0x001fd6000fffe0ff */
[----:B------:R-:W-:Y:S05]  /*1cf0*/  @P0 BRA `(.L_x_30) ;  /* 0xffffffe800340947 */ /* 0x000fea000383ffff */
[----:B------:R-:W-:Y:S05]  /*1d00*/  BSYNC B1 ;  /* 0x0000000000017941 */ /* 0x000fea0003800000 */
.L_x_0:
[----:B------:R-:W0:Y:S01]  /*1d10*/  LDC R11, c[0x0][0x3a8] ;  /* 0x0000ea00ff0b7b82 */ /* 0x000e220000000800 */
[----:B------:R-:W5:Y:S02]  /*1d20*/  LDCU UR6, c[0x0][0x3b0] ;  /* 0x00007600ff0677ac */ /* 0x000f640008000800 */
[----:B-----5:R-:W-:-:S04]  /*1d30*/  ISETP.GE.AND P0, PT, R2, UR6, PT ;  /* 0x0000000602007c0c */ /* 0x020fc8000bf06270 */
[----:B0-----:R-:W-:-:S13]  /*1d40*/  ISETP.GE.OR P0, PT, R6, R11, P0 ;  /* 0x0000000b0600720c */ /* 0x001fda0000706670 */
[----:B------:R-:W-:Y:S05]  /*1d50*/  @P0 EXIT ;  /* 0x000000000000094d */ /* 0x000fea0003800000 */
[----:B------:R-:W0:Y:S01]  /*1d60*/  LDCU.128 UR12, c[0x0][0x390] ;  /* 0x00007200ff0c77ac */ /* 0x000e220008000c00 */
[----:B------:R-:W-:Y:S01]  /*1d70*/  IMAD.MOV.U32 R7, RZ, RZ, RZ ;  /* 0x000000ffff077224 */ /* 0x000fe200078e00ff */
[----:B------:R-:W-:Y:S01]  /*1d80*/  SHF.R.S32.HI R9, RZ, 0x1f, R2 ;  /* 0x0000001fff097819 */ /* 0x000fe20000011402 */
[----:B------:R-:W-:-:S04]  /*1d90*/  IMAD.WIDE.U32 R2, R2, R11, R6 ;  /* 0x0000000b02027225 */ /* 0x000fc800078e0006 */
[----:B------:R-:W-:Y:S02]  /*1da0*/  IMAD R9, R9, R11, R3 ;  /* 0x0000000b09097224 */ /* 0x000fe400078e0203 */
[----:B------:R-:W-:-:S03]  /*1db0*/  IMAD.SHL.U32 R6, R2, 0x4, RZ ;  /* 0x0000000402067824 */ /* 0x000fc600078e00ff */
[----:B------:R-:W-:Y:S02]  /*1dc0*/  SHF.L.U64.HI R0, R2, 0x2, R9 ;  /* 0x0000000202007819 */ /* 0x000fe40000010209 */
[----:B0-----:R-:W-:-:S04]  /*1dd0*/  IADD3 R2, P0, PT, R6, UR12, RZ ;  /* 0x0000000c06027c10 */ /* 0x001fc8000ff1e0ff */
[----:B------:R-:W-:-:S05]  /*1de0*/  IADD3.X R3, PT, PT, R0, UR13, RZ, P0, !PT ;  /* 0x0000000d00037c10 */ /* 0x000fca00087fe4ff */
[----:B------:R-:W5:Y:S01]  /*1df0*/  LDG.E.CONSTANT R2, desc[UR4][R2.64] ;  /* 0x0000000402027981 */ /* 0x000f62000c1e9900 */
[----:B------:R-:W-:-:S04]  /*1e00*/  IADD3 R6, P0, PT, R6, UR14, RZ ;  /* 0x0000000e06067c10 */ /* 0x000fc8000ff1e0ff */
[----:B------:R-:W-:Y:S01]  /*1e10*/  IADD3.X R7, PT, PT, R0, UR15, RZ, P0, !PT ;  /* 0x0000000f00077c10 */ /* 0x000fe200087fe4ff */
[----:B-----5:R-:W-:-:S05]  /*1e20*/  FADD R5, R2, R5 ;  /* 0x0000000502057221 */ /* 0x020fca0000000000 */
[----:B------:R-:W-:Y:S01]  /*1e30*/  STG.E desc[UR4][R6.64], R5 ;  /* 0x0000000506007986 */ /* 0x000fe2000c101904 */
[----:B------:R-:W-:Y:S05]  /*1e40*/  EXIT ;  /* 0x000000000000794d */ /* 0x000fea0003800000 */
.L_x_31:
[----:B------:R-:W-:-:S00]  /*1e50*/  BRA `(.L_x_31) ;  /* 0xfffffffc00fc7947 */ /* 0x000fc0000383ffff */
[----:B------:R-:W-:-:S00]  /*1e60*/  NOP ;  /* 0x0000000000007918 */ /* 0x000fc00000000000 */
        /* <DEDUP_REMOVED lines=9> */
.L_x_39:


//--------------------- .text._Z9buildMaskPKfPhiii --------------------------
	.section	.text._Z9buildMaskPKfPhiii,"ax",@progbits
	.align	128
        .global         _Z9buildMaskPKfPhiii
        .type           _Z9buildMaskPKfPhiii,@function
        .size           _Z9buildMaskPKfPhiii,(.L_x_40 - _Z9buildMaskPKfPhiii)
        .other          _Z9buildMaskPKfPhiii,@"STO_CUDA_ENTRY STV_DEFAULT"
_Z9buildMaskPKfPhiii:
.text._Z9buildMaskPKfPhiii:
[----:B------:R-:W-:Y:S01]  /*0000*/  LDC R1, c[0x0][0x37c] ;  /* 0x0000df00ff017b82 */ /* 0x000fe20000000800 */
[----:B------:R-:W0:Y:S07]  /*0010*/  S2R R8, SR_TID.X ;  /* 0x0000000000087919 */ /* 0x000e2e0000002100 */
[----:B------:R-:W1:Y:S01]  /*0020*/  S2UR UR11, SR_CTAID.Y ;  /* 0x00000000000b79c3 */ /* 0x000e620000002600 */
[----:B------:R-:W2:Y:S01]  /*0030*/  LDCU.64 UR4, c[0x0][0x390] ;  /* 0x00007200ff0477ac */ /* 0x000ea20008000a00 */
[----:B------:R-:W-:Y:S01]  /*0040*/  BSSY.RECONVERGENT B0, `(.L_x_32) ;  /* 0x0000029000007945 */ /* 0x000fe20003800200 */
[----:B------:R-:W-:Y:S01]  /*0050*/  PLOP3.LUT P0, PT, PT, PT, PT, 0x8, 0x80 ;  /* 0x000000000080781c */ /* 0x000fe20003f0e170 */
[----:B------:R-:W3:Y:S04]  /*0060*/  LDCU.64 UR8, c[0x0][0x358] ;  /* 0x00006b00ff0877ac */ /* 0x000ee80008000a00 */
[----:B------:R-:W1:Y:S01]  /*0070*/  LDC R5, c[0x0][0x398] ;  /* 0x0000e600ff057b82 */ /* 0x000e620000000800 */
[----:B------:R-:W4:Y:S01]  /*0080*/  LDCU UR12, c[0x0][0x390] ;  /* 0x00007200ff0c77ac */ /* 0x000f220008000800 */
[----:B------:R-:W0:Y:S06]  /*0090*/  LDCU.64 UR6, c[0x0][0x380] ;  /* 0x00007000ff0677ac */ /* 0x000e2c0008000a00 */
[----:B------:R-:W5:Y:S01]  /*00a0*/  S2UR UR10, SR_CTAID.X ;  /* 0x00000000000a79c3 */ /* 0x000f620000002500 */
[----:B-1----:R-:W-:-:S02]  /*00b0*/  IMAD R0, R5, UR11, R5 ;  /* 0x0000000b05007c24 */ /* 0x002fc4000f8e0205 */
[----:B0-----:R-:W-:-:S03]  /*00c0*/  IMAD R3, R5, UR11, R8 ;  /* 0x0000000b05037c24 */ /* 0x001fc6000f8e0208 */
[----:B--2---:R-:W-:Y:S01]  /*00d0*/  VIMNMX R0, PT, PT, R0, UR4, PT ;  /* 0x0000000400007c48 */ /* 0x004fe2000bfe0100 */
[----:B-----5:R-:W-:-:S03]  /*00e0*/  IMAD R2, R5, UR10, R5 ;  /* 0x0000000a05027c24 */ /* 0x020fc6000f8e0205 */
[----:B------:R-:W-:Y:S02]  /*00f0*/  ISETP.GE.AND P1, PT, R3, R0, PT ;  /* 0x000000000300720c */ /* 0x000fe40003f26270 */
[----:B------:R-:W-:-:S11]  /*0100*/  VIMNMX R6, PT, PT, R2, UR5, PT ;  /* 0x0000000502067c48 */ /* 0x000fd6000bfe0100 */
[----:B---34-:R-:W-:Y:S05]  /*0110*/  @P1 BRA `(.L_x_33) ;  /* 0x00000000006c1947 */ /* 0x018fea0003800000 */
[----:B------:R-:W0:Y:S01]  /*0120*/  S2R R7, SR_TID.Y ;  /* 0x0000000000077919 */ /* 0x000e220000002200 */
[----:B------:R-:W-:Y:S02]  /*0130*/  IMAD.MOV.U32 R4, RZ, RZ, R3 ;  /* 0x000000ffff047224 */ /* 0x000fe400078e0003 */
[----:B0-----:R-:W-:-:S07]  /*0140*/  IMAD R7, R5, UR10, R7 ;  /* 0x0000000a05077c24 */ /* 0x001fce000f8e0207 */
.L_x_37:
[----:B------:R-:W-:Y:S01]  /*0150*/  ISETP.GE.AND P2, PT, R7, R6, PT ;  /* 0x000000060700720c */ /* 0x000fe20003f46270 */
[----:B------:R-:W-:Y:S01]  /*0160*/  BSSY.RECONVERGENT B1, `(.L_x_34) ;  /* 0x0000013000017945 */ /* 0x000fe20003800200 */
[----:B------:R-:W-:Y:S02]  /*0170*/  PLOP3.LUT P1, PT, PT, PT, PT, 0x80, 0x8 ;  /* 0x000000000008781c */ /* 0x000fe40003f2f070 */
[----:B------:R-:W-:-:S09]  /*0180*/  PLOP3.LUT P0, PT, PT, PT, PT, 0x8, 0x80 ;  /* 0x000000000080781c */ /* 0x000fd20003f0e170 */
[----:B------:R-:W-:Y:S05]  /*0190*/  @P2 BRA `(.L_x_35) ;  /* 0x00000000003c2947 */ /* 0x000fea0003800000 */
[----:B------:R-:W-:Y:S01]  /*01a0*/  SHF.R.S32.HI R5, RZ, 0x1f, R4 ;  /* 0x0000001fff057819 */ /* 0x000fe20000011404 */
[----:B------:R-:W-:-:S07]  /*01b0*/  IMAD.MOV.U32 R9, RZ, RZ, R7 ;  /* 0x000000ffff097224 */ /* 0x000fce00078e0007 */
.L_x_36:
[----:B------:R-:W-:-:S03]  /*01c0*/  IMAD.WIDE R10, R9, UR12, R4 ;  /* 0x0000000c090a7c25 */ /* 0x000fc6000f8e0204 */
[----:B------:R-:W-:-:S04]  /*01d0*/  LEA R2, P0, R10, UR6, 0x2 ;  /* 0x000000060a027c11 */ /* 0x000fc8000f8010ff */
[----:B------:R-:W-:-:S05]  /*01e0*/  LEA.HI.X R3, R10, UR7, R11, 0x2, P0 ;  /* 0x000000070a037c11 */ /* 0x000fca00080f140b */
[----:B------:R-:W2:Y:S01]  /*01f0*/  LDG.E.CONSTANT R2, desc[UR8][R2.64] ;  /* 0x0000000802027981 */ /* 0x000ea2000c1e9900 */
[----:B------:R-:W-:Y:S02]  /*0200*/  PLOP3.LUT P0, PT, PT, PT, PT, 0x80, 0x8 ;  /* 0x000000000008781c */ /* 0x000fe40003f0f070 */
[----:B------:R-:W-:Y:S02]  /*0210*/  PLOP3.LUT P1, PT, PT, PT, PT, 0x8, 0x80 ;  /* 0x000000000080781c */ /* 0x000fe40003f2e170 */
[----:B--2---:R-:W-:-:S13]  /*0220*/  FSETP.NEU.AND P2, PT, R2, RZ, PT ;  /* 0x000000ff0200720b */ /* 0x004fda0003f4d000 */
[----:B------:R-:W-:Y:S05]  /*0230*/  @P2 BRA `(.L_x_35) ;  /* 0x0000000000142947 */ /* 0x000fea0003800000 */
[----:B------:R-:W-:-:S05]  /*0240*/  VIADD R9, R9, 0x10 ;  /* 0x0000001009097836 */ /* 0x000fca0000000000 */
[----:B------:R-:W-:-:S13]  /*0250*/  ISETP.GE.AND P0, PT, R9, R6, PT ;  /* 0x000000060900720c */ /* 0x000fda0003f06270 */
[----:B------:R-:W-:Y:S05]  /*0260*/  @!P0 BRA `(.L_x_36) ;  /* 0xfffffffc00d48947 */ /* 0x000fea000383ffff */
[----:B------:R-:W-:Y:S02]  /*0270*/  PLOP3.LUT P1, PT, PT, PT, PT, 0x80, 0x8 ;  /* 0x000000000008781c */ /* 0x000fe40003f2f070 */
[----:B------:R-:W-:-:S13]  /*0280*/  PLOP3.LUT P0, PT, PT, PT, PT, 0x8, 0x80 ;  /* 0x000000000080781c */ /* 0x000fda0003f0e170 */
.L_x_35:
[----:B------:R-:W-:Y:S05]  /*0290*/  BSYNC.RECONVERGENT B1 ;  /* 0x0000000000017941 */ /* 0x000fea0003800200 */
.L_x_34:
[----:B------:R-:W-:-:S05]  /*02a0*/  VIADD R4, R4, 0x10 ;  /* 0x0000001004047836 */ /* 0x000fca0000000000 */
[----:B------:R-:W-:-:S13]  /*02b0*/  ISETP.LT.AND P2, PT, R4, R0, PT ;  /* 0x000000000400720c */ /* 0x000fda0003f41270 */
[----:B------:R-:W-:Y:S05]  /*02c0*/  @P1 BRA P2, `(.L_x_37) ;  /* 0xfffffffc00a01947 */ /* 0x000fea000103ffff */
.L_x_33:
[----:B------:R-:W-:Y:S05]  /*02d0*/  BSYNC.RECONVERGENT B0 ;  /* 0x0000000000007941 */ /* 0x000fea0003800200 */
.L_x_32:
[----:B------:R-:W-:Y:S06]  /*02e0*/  BAR.SYNC.DEFER_BLOCKING 0x0 ;  /* 0x0000000000007b1d */ /* 0x000fec0000010000 */
[----:B------:R-:W0:Y:S02]  /*02f0*/  S2R R3, SR_TID.Y ;  /* 0x0000000000037919 */ /* 0x000e240000002200 */
[----:B------:R-:W-:Y:S06]  /*0300*/  BAR.RED.OR.DEFER_BLOCKING 0x0, P0 ;  /* 0x0000000000007b1d */ /* 0x000fec0000014800 */
[----:B------:R-:W1:Y:S01]  /*0310*/  B2R.RESULT RZ, P0 ;  /* 0x0000000000ff731c */ /* 0x000e620000004000 */
[----:B0-----:R-:W-:-:S13]  /*0320*/  LOP3.LUT P1, RZ, R8, R3, RZ, 0xfc, !PT ;  /* 0x0000000308ff7212 */ /* 0x001fda000782fcff */
[----:B-1----:R-:W-:Y:S05]  /*0330*/  @P1 EXIT ;  /* 0x000000000000194d */ /* 0x002fea0003800000 */
[----:B------:R-:W0:Y:S01]  /*0340*/  LDCU UR4, c[0x0][0x370] ;  /* 0x00006e00ff0477ac */ /* 0x000e220008000800 */
[----:B------:R-:W-:Y:S01]  /*0350*/  SEL R5, RZ, 0x1, !P0 ;  /* 0x00000001ff057807 */ /* 0x000fe20004000000 */
[----:B------:R-:W1:Y:S01]  /*0360*/  LDCU.64 UR6, c[0x0][0x388] ;  /* 0x00007100ff0677ac */ /* 0x000e620008000a00 */
[----:B0-----:R-:W-:-:S04]  /*0370*/  UIMAD UR4, UR11, UR4, UR10 ;  /* 0x000000040b0472a4 */ /* 0x001fc8000f8e020a */
[----:B-1----:R-:W-:-:S04]  /*0380*/  UIADD3 UR4, UP0, UPT, UR4, UR6, URZ ;  /* 0x0000000604047290 */ /* 0x002fc8000ff1e0ff */
[----:B------:R-:W-:Y:S02]  /*0390*/  UIADD3.X UR5, UPT, UPT, URZ, UR7, URZ, UP0, !UPT ;  /* 0x00000007ff057290 */ /* 0x000fe400087fe4ff */
[----:B------:R-:W-:-:S04]  /*03a0*/  IMAD.U32 R2, RZ, RZ, UR4 ;  /* 0x00000004ff027e24 */ /* 0x000fc8000f8e00ff */
[----:B------:R-:W-:-:S05]  /*03b0*/  IMAD.U32 R3, RZ, RZ, UR5 ;  /* 0x00000005ff037e24 */ /* 0x000fca000f8e00ff */
[----:B------:R-:W-:Y:S01]  /*03c0*/  STG.E.U8 desc[UR8][R2.64], R5 ;  /* 0x0000000502007986 */ /* 0x000fe2000c101108 */
[----:B------:R-:W-:Y:S05]  /*03d0*/  EXIT ;  /* 0x000000000000794d */ /* 0x000fea0003800000 */
.L_x_38:
        /* <DEDUP_REMOVED lines=10> */
.L_x_40:


//--------------------- .nv.shared._Z11spmmTile_swPKfS0_S0_PfPKhiiii --------------------------
	.section	.nv.shared._Z11spmmTile_swPKfS0_S0_PfPKhiiii,"aw",@nobits
	.sectionflags	@""
	.align	16
	.zero		1024


//--------------------- .nv.shared.reserved.0     --------------------------
	.section	.nv.shared.reserved.0,"aw",@nobits
	.weak		__nv_reservedSMEM_offset_0_alias
	.size		__nv_reservedSMEM_offset_0_alias, 0, 64
	.other		__nv_reservedSMEM_offset_0_alias,@"STO_CUDA_RESERVED_SHARED STV_DEFAULT"
__nv_reservedSMEM_offset_0_alias:
	.zero		0
	.zero		64


//--------------------- .nv.shared._Z9buildMaskPKfPhiii --------------------------
	.section	.nv.shared._Z9buildMaskPKfPhiii,"aw",@nobits
	.sectionflags	@""
	.align	16
	.zero		1024


//--------------------- .nv.constant0._Z11spmmTile_swPKfS0_S0_PfPKhiiii --------------------------
	.section	.nv.constant0._Z11spmmTile_swPKfS0_S0_PfPKhiiii,"a",@progbits
	.sectionflags	@""
	.align	4
.nv.constant0._Z11spmmTile_swPKfS0_S0_PfPKhiiii:
	.zero		952


//--------------------- .nv.constant0._Z9buildMaskPKfPhiii --------------------------
	.section	.nv.constant0._Z9buildMaskPKfPhiii,"a",@progbits
	.sectionflags	@""
	.align	4
.nv.constant0._Z9buildMaskPKfPhiii:
	.zero		924


//--------------------- SYMBOLS --------------------------

	.type		.nv.reservedSmem.offset0,@object
	.size		.nv.reservedSmem.offset0,0x4
	.type		.nv.reservedSmem.cap,@object
	.size		.nv.reservedSmem.cap,0x4
